//
// Generated by NVIDIA NVVM Compiler
//
// Compiler Build ID: CL-36424714
// Cuda compilation tools, release 13.0, V13.0.88
// Based on NVVM 20.0.0
//

.version 9.0
.target sm_100
.address_size 64

	// .globl	_Z5emptyv
.global .align 4 .b8 precalc_xorwow_matrix[102400];
.global .align 4 .b8 precalc_xorwow_offset_matrix[102400];
.global .align 4 .b8 mrg32k3aM1[2304];
.global .align 4 .b8 mrg32k3aM2[2304];
.global .align 4 .b8 mrg32k3aM1SubSeq[2016];
.global .align 4 .b8 mrg32k3aM2SubSeq[2016];
.global .align 4 .b8 mrg32k3aM1Seq[2304];
.global .align 4 .b8 mrg32k3aM2Seq[2304];
.const .align 8 .b8 __cr_lgamma_table[72];

.visible .entry _Z5emptyv()
{


	ret;

}
	// .globl	_Z4initjP17curandStateXORWOW
.visible .entry _Z4initjP17curandStateXORWOW(
	.param .u32 _Z4initjP17curandStateXORWOW_param_0,
	.param .u64 .ptr .align 1 _Z4initjP17curandStateXORWOW_param_1
)
{
	.reg .pred 	%p<24>;
	.reg .b32 	%r<409>;
	.reg .b64 	%rd<18>;

	ld.param.u32 	%r182, [_Z4initjP17curandStateXORWOW_param_0];
	ld.param.u64 	%rd8, [_Z4initjP17curandStateXORWOW_param_1];
	cvta.to.global.u64 	%rd9, %rd8;
	mov.u32 	%r183, %ctaid.x;
	mov.u32 	%r184, %ntid.x;
	mov.u32 	%r185, %tid.x;
	mad.lo.s32 	%r186, %r183, %r184, %r185;
	cvt.s64.s32 	%rd17, %r186;
	mul.wide.s32 	%rd10, %r186, 48;
	add.s64 	%rd2, %rd9, %rd10;
	xor.b32  	%r187, %r182, -1429050551;
	mul.lo.s32 	%r188, %r187, 1099087573;
	add.s32 	%r189, %r188, -638133224;
	add.s32 	%r190, %r188, 123456789;
	st.global.v2.u32 	[%rd2], {%r189, %r190};
	xor.b32  	%r191, %r188, 362436069;
	mov.b32 	%r192, -123459836;
	st.global.v2.u32 	[%rd2+8], {%r191, %r192};
	add.s32 	%r193, %r188, 5783321;
	mov.b32 	%r194, -589760388;
	st.global.v2.u32 	[%rd2+16], {%r194, %r193};
	setp.eq.s32 	%p1, %r186, 0;
	@%p1 bra 	$L__BB1_42;
	mov.b32 	%r315, 0;
	mov.u64 	%rd12, precalc_xorwow_matrix;
$L__BB1_2:
	and.b64  	%rd4, %rd17, 3;
	setp.eq.s64 	%p2, %rd4, 0;
	@%p2 bra 	$L__BB1_41;
	mul.wide.u32 	%rd11, %r315, 3200;
	add.s64 	%rd5, %rd12, %rd11;
	cvt.u32.u64 	%r2, %rd4;
	mov.b32 	%r316, 0;
$L__BB1_4:
	mov.b32 	%r329, 0;
	mov.u32 	%r330, %r329;
	mov.u32 	%r331, %r329;
	mov.u32 	%r332, %r329;
	mov.u32 	%r333, %r329;
	mov.u32 	%r322, %r329;
$L__BB1_5:
	mul.wide.u32 	%rd13, %r322, 4;
	add.s64 	%rd14, %rd2, %rd13;
	ld.global.u32 	%r10, [%rd14+4];
	shl.b32 	%r11, %r322, 5;
	mov.b32 	%r328, 0;
$L__BB1_6:
	.pragma "nounroll";
	shr.u32 	%r199, %r10, %r328;
	and.b32  	%r200, %r199, 1;
	setp.eq.b32 	%p3, %r200, 1;
	not.pred 	%p4, %p3;
	add.s32 	%r201, %r11, %r328;
	mul.lo.s32 	%r202, %r201, 5;
	mul.wide.u32 	%rd15, %r202, 4;
	add.s64 	%rd6, %rd5, %rd15;
	@%p4 bra 	$L__BB1_8;
	ld.global.u32 	%r203, [%rd6];
	xor.b32  	%r333, %r333, %r203;
	ld.global.u32 	%r204, [%rd6+4];
	xor.b32  	%r332, %r332, %r204;
	ld.global.u32 	%r205, [%rd6+8];
	xor.b32  	%r331, %r331, %r205;
	ld.global.u32 	%r206, [%rd6+12];
	xor.b32  	%r330, %r330, %r206;
	ld.global.u32 	%r207, [%rd6+16];
	xor.b32  	%r329, %r329, %r207;
$L__BB1_8:
	and.b32  	%r209, %r199, 2;
	setp.eq.s32 	%p5, %r209, 0;
	@%p5 bra 	$L__BB1_10;
	ld.global.u32 	%r210, [%rd6+20];
	xor.b32  	%r333, %r333, %r210;
	ld.global.u32 	%r211, [%rd6+24];
	xor.b32  	%r332, %r332, %r211;
	ld.global.u32 	%r212, [%rd6+28];
	xor.b32  	%r331, %r331, %r212;
	ld.global.u32 	%r213, [%rd6+32];
	xor.b32  	%r330, %r330, %r213;
	ld.global.u32 	%r214, [%rd6+36];
	xor.b32  	%r329, %r329, %r214;
$L__BB1_10:
	and.b32  	%r216, %r199, 4;
	setp.eq.s32 	%p6, %r216, 0;
	@%p6 bra 	$L__BB1_12;
	ld.global.u32 	%r217, [%rd6+40];
	xor.b32  	%r333, %r333, %r217;
	ld.global.u32 	%r218, [%rd6+44];
	xor.b32  	%r332, %r332, %r218;
	ld.global.u32 	%r219, [%rd6+48];
	xor.b32  	%r331, %r331, %r219;
	ld.global.u32 	%r220, [%rd6+52];
	xor.b32  	%r330, %r330, %r220;
	ld.global.u32 	%r221, [%rd6+56];
	xor.b32  	%r329, %r329, %r221;
$L__BB1_12:
	and.b32  	%r223, %r199, 8;
	setp.eq.s32 	%p7, %r223, 0;
	@%p7 bra 	$L__BB1_14;
	ld.global.u32 	%r224, [%rd6+60];
	xor.b32  	%r333, %r333, %r224;
	ld.global.u32 	%r225, [%rd6+64];
	xor.b32  	%r332, %r332, %r225;
	ld.global.u32 	%r226, [%rd6+68];
	xor.b32  	%r331, %r331, %r226;
	ld.global.u32 	%r227, [%rd6+72];
	xor.b32  	%r330, %r330, %r227;
	ld.global.u32 	%r228, [%rd6+76];
	xor.b32  	%r329, %r329, %r228;
$L__BB1_14:
	and.b32  	%r230, %r199, 16;
	setp.eq.s32 	%p8, %r230, 0;
	@%p8 bra 	$L__BB1_16;
	ld.global.u32 	%r231, [%rd6+80];
	xor.b32  	%r333, %r333, %r231;
	ld.global.u32 	%r232, [%rd6+84];
	xor.b32  	%r332, %r332, %r232;
	ld.global.u32 	%r233, [%rd6+88];
	xor.b32  	%r331, %r331, %r233;
	ld.global.u32 	%r234, [%rd6+92];
	xor.b32  	%r330, %r330, %r234;
	ld.global.u32 	%r235, [%rd6+96];
	xor.b32  	%r329, %r329, %r235;
$L__BB1_16:
	and.b32  	%r237, %r199, 32;
	setp.eq.s32 	%p9, %r237, 0;
	@%p9 bra 	$L__BB1_18;
	ld.global.u32 	%r238, [%rd6+100];
	xor.b32  	%r333, %r333, %r238;
	ld.global.u32 	%r239, [%rd6+104];
	xor.b32  	%r332, %r332, %r239;
	ld.global.u32 	%r240, [%rd6+108];
	xor.b32  	%r331, %r331, %r240;
	ld.global.u32 	%r241, [%rd6+112];
	xor.b32  	%r330, %r330, %r241;
	ld.global.u32 	%r242, [%rd6+116];
	xor.b32  	%r329, %r329, %r242;
$L__BB1_18:
	and.b32  	%r244, %r199, 64;
	setp.eq.s32 	%p10, %r244, 0;
	@%p10 bra 	$L__BB1_20;
	ld.global.u32 	%r245, [%rd6+120];
	xor.b32  	%r333, %r333, %r245;
	ld.global.u32 	%r246, [%rd6+124];
	xor.b32  	%r332, %r332, %r246;
	ld.global.u32 	%r247, [%rd6+128];
	xor.b32  	%r331, %r331, %r247;
	ld.global.u32 	%r248, [%rd6+132];
	xor.b32  	%r330, %r330, %r248;
	ld.global.u32 	%r249, [%rd6+136];
	xor.b32  	%r329, %r329, %r249;
$L__BB1_20:
	and.b32  	%r251, %r199, 128;
	setp.eq.s32 	%p11, %r251, 0;
	@%p11 bra 	$L__BB1_22;
	ld.global.u32 	%r252, [%rd6+140];
	xor.b32  	%r333, %r333, %r252;
	ld.global.u32 	%r253, [%rd6+144];
	xor.b32  	%r332, %r332, %r253;
	ld.global.u32 	%r254, [%rd6+148];
	xor.b32  	%r331, %r331, %r254;
	ld.global.u32 	%r255, [%rd6+152];
	xor.b32  	%r330, %r330, %r255;
	ld.global.u32 	%r256, [%rd6+156];
	xor.b32  	%r329, %r329, %r256;
$L__BB1_22:
	and.b32  	%r258, %r199, 256;
	setp.eq.s32 	%p12, %r258, 0;
	@%p12 bra 	$L__BB1_24;
	ld.global.u32 	%r259, [%rd6+160];
	xor.b32  	%r333, %r333, %r259;
	ld.global.u32 	%r260, [%rd6+164];
	xor.b32  	%r332, %r332, %r260;
	ld.global.u32 	%r261, [%rd6+168];
	xor.b32  	%r331, %r331, %r261;
	ld.global.u32 	%r262, [%rd6+172];
	xor.b32  	%r330, %r330, %r262;
	ld.global.u32 	%r263, [%rd6+176];
	xor.b32  	%r329, %r329, %r263;
$L__BB1_24:
	and.b32  	%r265, %r199, 512;
	setp.eq.s32 	%p13, %r265, 0;
	@%p13 bra 	$L__BB1_26;
	ld.global.u32 	%r266, [%rd6+180];
	xor.b32  	%r333, %r333, %r266;
	ld.global.u32 	%r267, [%rd6+184];
	xor.b32  	%r332, %r332, %r267;
	ld.global.u32 	%r268, [%rd6+188];
	xor.b32  	%r331, %r331, %r268;
	ld.global.u32 	%r269, [%rd6+192];
	xor.b32  	%r330, %r330, %r269;
	ld.global.u32 	%r270, [%rd6+196];
	xor.b32  	%r329, %r329, %r270;
$L__BB1_26:
	and.b32  	%r272, %r199, 1024;
	setp.eq.s32 	%p14, %r272, 0;
	@%p14 bra 	$L__BB1_28;
	ld.global.u32 	%r273, [%rd6+200];
	xor.b32  	%r333, %r333, %r273;
	ld.global.u32 	%r274, [%rd6+204];
	xor.b32  	%r332, %r332, %r274;
	ld.global.u32 	%r275, [%rd6+208];
	xor.b32  	%r331, %r331, %r275;
	ld.global.u32 	%r276, [%rd6+212];
	xor.b32  	%r330, %r330, %r276;
	ld.global.u32 	%r277, [%rd6+216];
	xor.b32  	%r329, %r329, %r277;
$L__BB1_28:
	and.b32  	%r279, %r199, 2048;
	setp.eq.s32 	%p15, %r279, 0;
	@%p15 bra 	$L__BB1_30;
	ld.global.u32 	%r280, [%rd6+220];
	xor.b32  	%r333, %r333, %r280;
	ld.global.u32 	%r281, [%rd6+224];
	xor.b32  	%r332, %r332, %r281;
	ld.global.u32 	%r282, [%rd6+228];
	xor.b32  	%r331, %r331, %r282;
	ld.global.u32 	%r283, [%rd6+232];
	xor.b32  	%r330, %r330, %r283;
	ld.global.u32 	%r284, [%rd6+236];
	xor.b32  	%r329, %r329, %r284;
$L__BB1_30:
	and.b32  	%r286, %r199, 4096;
	setp.eq.s32 	%p16, %r286, 0;
	@%p16 bra 	$L__BB1_32;
	ld.global.u32 	%r287, [%rd6+240];
	xor.b32  	%r333, %r333, %r287;
	ld.global.u32 	%r288, [%rd6+244];
	xor.b32  	%r332, %r332, %r288;
	ld.global.u32 	%r289, [%rd6+248];
	xor.b32  	%r331, %r331, %r289;
	ld.global.u32 	%r290, [%rd6+252];
	xor.b32  	%r330, %r330, %r290;
	ld.global.u32 	%r291, [%rd6+256];
	xor.b32  	%r329, %r329, %r291;
$L__BB1_32:
	and.b32  	%r293, %r199, 8192;
	setp.eq.s32 	%p17, %r293, 0;
	@%p17 bra 	$L__BB1_34;
	ld.global.u32 	%r294, [%rd6+260];
	xor.b32  	%r333, %r333, %r294;
	ld.global.u32 	%r295, [%rd6+264];
	xor.b32  	%r332, %r332, %r295;
	ld.global.u32 	%r296, [%rd6+268];
	xor.b32  	%r331, %r331, %r296;
	ld.global.u32 	%r297, [%rd6+272];
	xor.b32  	%r330, %r330, %r297;
	ld.global.u32 	%r298, [%rd6+276];
	xor.b32  	%r329, %r329, %r298;
$L__BB1_34:
	and.b32  	%r300, %r199, 16384;
	setp.eq.s32 	%p18, %r300, 0;
	@%p18 bra 	$L__BB1_36;
	ld.global.u32 	%r301, [%rd6+280];
	xor.b32  	%r333, %r333, %r301;
	ld.global.u32 	%r302, [%rd6+284];
	xor.b32  	%r332, %r332, %r302;
	ld.global.u32 	%r303, [%rd6+288];
	xor.b32  	%r331, %r331, %r303;
	ld.global.u32 	%r304, [%rd6+292];
	xor.b32  	%r330, %r330, %r304;
	ld.global.u32 	%r305, [%rd6+296];
	xor.b32  	%r329, %r329, %r305;
$L__BB1_36:
	and.b32  	%r307, %r199, 32768;
	setp.eq.s32 	%p19, %r307, 0;
	@%p19 bra 	$L__BB1_38;
	ld.global.u32 	%r308, [%rd6+300];
	xor.b32  	%r333, %r333, %r308;
	ld.global.u32 	%r309, [%rd6+304];
	xor.b32  	%r332, %r332, %r309;
	ld.global.u32 	%r310, [%rd6+308];
	xor.b32  	%r331, %r331, %r310;
	ld.global.u32 	%r311, [%rd6+312];
	xor.b32  	%r330, %r330, %r311;
	ld.global.u32 	%r312, [%rd6+316];
	xor.b32  	%r329, %r329, %r312;
$L__BB1_38:
	add.s32 	%r328, %r328, 16;
	setp.ne.s32 	%p20, %r328, 32;
	@%p20 bra 	$L__BB1_6;
	mad.lo.s32 	%r313, %r322, -31, %r11;
	add.s32 	%r322, %r313, 1;
	setp.ne.s32 	%p21, %r322, 5;
	@%p21 bra 	$L__BB1_5;
	st.global.u32 	[%rd2+4], %r333;
	st.global.u32 	[%rd2+8], %r332;
	st.global.u32 	[%rd2+12], %r331;
	st.global.u32 	[%rd2+16], %r330;
	st.global.u32 	[%rd2+20], %r329;
	add.s32 	%r316, %r316, 1;
	setp.lt.u32 	%p22, %r316, %r2;
	@%p22 bra 	$L__BB1_4;
$L__BB1_41:
	shr.u64 	%rd7, %rd17, 2;
	add.s32 	%r315, %r315, 1;
	setp.gt.u64 	%p23, %rd17, 3;
	mov.u64 	%rd17, %rd7;
	@%p23 bra 	$L__BB1_2;
$L__BB1_42:
	mov.b32 	%r314, 0;
	st.global.v2.u32 	[%rd2+24], {%r314, %r314};
	st.global.u32 	[%rd2+32], %r314;
	mov.b64 	%rd16, 0;
	st.global.u64 	[%rd2+40], %rd16;
	ret;

}
	// .globl	_Z8generatePfmiP17curandStateXORWOW
.visible .entry _Z8generatePfmiP17curandStateXORWOW(
	.param .u64 .ptr .align 1 _Z8generatePfmiP17curandStateXORWOW_param_0,
	.param .u64 _Z8generatePfmiP17curandStateXORWOW_param_1,
	.param .u32 _Z8generatePfmiP17curandStateXORWOW_param_2,
	.param .u64 .ptr .align 1 _Z8generatePfmiP17curandStateXORWOW_param_3
)
{
	.reg .pred 	%p<3>;
	.reg .b32 	%r<52>;
	.reg .b32 	%f<6>;
	.reg .b64 	%rd<14>;
	.reg .b64 	%fd<2>;

	ld.param.u64 	%rd6, [_Z8generatePfmiP17curandStateXORWOW_param_0];
	ld.param.u64 	%rd7, [_Z8generatePfmiP17curandStateXORWOW_param_1];
	ld.param.u32 	%r28, [_Z8generatePfmiP17curandStateXORWOW_param_2];
	ld.param.u64 	%rd8, [_Z8generatePfmiP17curandStateXORWOW_param_3];
	cvta.to.global.u64 	%rd9, %rd8;
	mov.u32 	%r29, %ctaid.x;
	mov.u32 	%r1, %ntid.x;
	mov.u32 	%r30, %tid.x;
	mad.lo.s32 	%r39, %r29, %r1, %r30;
	cvt.s64.s32 	%rd13, %r39;
	mul.wide.s32 	%rd10, %r39, 48;
	add.s64 	%rd2, %rd9, %rd10;
	ld.global.v2.u32 	{%r51, %r50}, [%rd2];
	ld.global.v2.u32 	{%r49, %r48}, [%rd2+8];
	ld.global.v2.u32 	{%r47, %r46}, [%rd2+16];
	ld.global.v2.u32 	{%r9, %r10}, [%rd2+24];
	ld.global.f32 	%f1, [%rd2+32];
	ld.global.f64 	%fd1, [%rd2+40];
	setp.le.u64 	%p1, %rd7, %rd13;
	@%p1 bra 	$L__BB2_3;
	cvt.rn.f32.s32 	%f2, %r28;
	mov.u32 	%r31, %nctaid.x;
	mul.lo.s32 	%r11, %r31, %r1;
	cvta.to.global.u64 	%rd3, %rd6;
	mov.u32 	%r45, %r50;
$L__BB2_2:
	mov.u32 	%r50, %r49;
	mov.u32 	%r49, %r48;
	mov.u32 	%r48, %r47;
	mov.u32 	%r47, %r46;
	shr.u32 	%r32, %r45, 2;
	xor.b32  	%r33, %r32, %r45;
	shl.b32 	%r34, %r47, 4;
	shl.b32 	%r35, %r33, 1;
	xor.b32  	%r36, %r34, %r35;
	xor.b32  	%r37, %r36, %r47;
	xor.b32  	%r46, %r37, %r33;
	add.s32 	%r51, %r51, 362437;
	add.s32 	%r38, %r46, %r51;
	cvt.rn.f32.u32 	%f3, %r38;
	fma.rn.f32 	%f4, %f3, 0f2F800000, 0f2F000000;
	mul.f32 	%f5, %f4, %f2;
	shl.b64 	%rd11, %rd13, 2;
	add.s64 	%rd12, %rd3, %rd11;
	st.global.f32 	[%rd12], %f5;
	add.s32 	%r39, %r39, %r11;
	cvt.s64.s32 	%rd13, %r39;
	setp.gt.u64 	%p2, %rd7, %rd13;
	mov.u32 	%r45, %r50;
	@%p2 bra 	$L__BB2_2;
$L__BB2_3:
	st.global.v2.u32 	[%rd2], {%r51, %r50};
	st.global.v2.u32 	[%rd2+8], {%r49, %r48};
	st.global.v2.u32 	[%rd2+16], {%r47, %r46};
	st.global.v2.u32 	[%rd2+24], {%r9, %r10};
	st.global.f32 	[%rd2+32], %f1;
	st.global.f64 	[%rd2+40], %fd1;
	ret;

}
	// .globl	_Z5outerPfS_S_mm
.visible .entry _Z5outerPfS_S_mm(
	.param .u64 .ptr .align 1 _Z5outerPfS_S_mm_param_0,
	.param .u64 .ptr .align 1 _Z5outerPfS_S_mm_param_1,
	.param .u64 .ptr .align 1 _Z5outerPfS_S_mm_param_2,
	.param .u64 _Z5outerPfS_S_mm_param_3,
	.param .u64 _Z5outerPfS_S_mm_param_4
)
{
	.reg .pred 	%p<13>;
	.reg .b32 	%r<10>;
	.reg .b32 	%f<94>;
	.reg .b64 	%rd<157>;

	ld.param.u64 	%rd28, [_Z5outerPfS_S_mm_param_0];
	ld.param.u64 	%rd31, [_Z5outerPfS_S_mm_param_1];
	ld.param.u64 	%rd32, [_Z5outerPfS_S_mm_param_2];
	ld.param.u64 	%rd29, [_Z5outerPfS_S_mm_param_3];
	ld.param.u64 	%rd30, [_Z5outerPfS_S_mm_param_4];
	cvta.to.global.u64 	%rd1, %rd32;
	cvta.to.global.u64 	%rd2, %rd31;
	mov.u32 	%r6, %ctaid.x;
	mov.u32 	%r1, %ntid.x;
	mov.u32 	%r7, %tid.x;
	mad.lo.s32 	%r9, %r6, %r1, %r7;
	cvt.s64.s32 	%rd150, %r9;
	setp.le.u64 	%p1, %rd29, %rd150;
	@%p1 bra 	$L__BB3_17;
	setp.eq.s64 	%p2, %rd30, 0;
	@%p2 bra 	$L__BB3_17;
	and.b64  	%rd4, %rd30, 15;
	and.b64  	%rd5, %rd30, 7;
	add.s64 	%rd6, %rd5, -1;
	and.b64  	%rd7, %rd30, -16;
	and.b64  	%rd8, %rd30, 3;
	shl.b64 	%rd9, %rd29, 2;
	add.s64 	%rd10, %rd2, 32;
	cvta.to.global.u64 	%rd11, %rd28;
	mov.u32 	%r8, %nctaid.x;
	mul.lo.s32 	%r3, %r8, %r1;
$L__BB3_3:
	setp.lt.u64 	%p3, %rd30, 16;
	shl.b64 	%rd34, %rd150, 2;
	add.s64 	%rd13, %rd11, %rd34;
	mul.lo.s64 	%rd14, %rd150, %rd29;
	mov.b64 	%rd155, 0;
	@%p3 bra 	$L__BB3_6;
	mad.lo.s64 	%rd35, %rd9, %rd150, %rd1;
	add.s64 	%rd152, %rd35, 32;
	mov.u64 	%rd151, %rd10;
	mov.u64 	%rd153, %rd7;
$L__BB3_5:
	.pragma "nounroll";
	ld.global.f32 	%f1, [%rd13];
	ld.global.f32 	%f2, [%rd151+-32];
	mul.f32 	%f3, %f1, %f2;
	st.global.f32 	[%rd152+-32], %f3;
	ld.global.f32 	%f4, [%rd13];
	ld.global.f32 	%f5, [%rd151+-28];
	mul.f32 	%f6, %f4, %f5;
	st.global.f32 	[%rd152+-28], %f6;
	ld.global.f32 	%f7, [%rd13];
	ld.global.f32 	%f8, [%rd151+-24];
	mul.f32 	%f9, %f7, %f8;
	st.global.f32 	[%rd152+-24], %f9;
	ld.global.f32 	%f10, [%rd13];
	ld.global.f32 	%f11, [%rd151+-20];
	mul.f32 	%f12, %f10, %f11;
	st.global.f32 	[%rd152+-20], %f12;
	ld.global.f32 	%f13, [%rd13];
	ld.global.f32 	%f14, [%rd151+-16];
	mul.f32 	%f15, %f13, %f14;
	st.global.f32 	[%rd152+-16], %f15;
	ld.global.f32 	%f16, [%rd13];
	ld.global.f32 	%f17, [%rd151+-12];
	mul.f32 	%f18, %f16, %f17;
	st.global.f32 	[%rd152+-12], %f18;
	ld.global.f32 	%f19, [%rd13];
	ld.global.f32 	%f20, [%rd151+-8];
	mul.f32 	%f21, %f19, %f20;
	st.global.f32 	[%rd152+-8], %f21;
	ld.global.f32 	%f22, [%rd13];
	ld.global.f32 	%f23, [%rd151+-4];
	mul.f32 	%f24, %f22, %f23;
	st.global.f32 	[%rd152+-4], %f24;
	ld.global.f32 	%f25, [%rd13];
	ld.global.f32 	%f26, [%rd151];
	mul.f32 	%f27, %f25, %f26;
	st.global.f32 	[%rd152], %f27;
	ld.global.f32 	%f28, [%rd13];
	ld.global.f32 	%f29, [%rd151+4];
	mul.f32 	%f30, %f28, %f29;
	st.global.f32 	[%rd152+4], %f30;
	ld.global.f32 	%f31, [%rd13];
	ld.global.f32 	%f32, [%rd151+8];
	mul.f32 	%f33, %f31, %f32;
	st.global.f32 	[%rd152+8], %f33;
	ld.global.f32 	%f34, [%rd13];
	ld.global.f32 	%f35, [%rd151+12];
	mul.f32 	%f36, %f34, %f35;
	st.global.f32 	[%rd152+12], %f36;
	ld.global.f32 	%f37, [%rd13];
	ld.global.f32 	%f38, [%rd151+16];
	mul.f32 	%f39, %f37, %f38;
	st.global.f32 	[%rd152+16], %f39;
	ld.global.f32 	%f40, [%rd13];
	ld.global.f32 	%f41, [%rd151+20];
	mul.f32 	%f42, %f40, %f41;
	st.global.f32 	[%rd152+20], %f42;
	ld.global.f32 	%f43, [%rd13];
	ld.global.f32 	%f44, [%rd151+24];
	mul.f32 	%f45, %f43, %f44;
	st.global.f32 	[%rd152+24], %f45;
	ld.global.f32 	%f46, [%rd13];
	ld.global.f32 	%f47, [%rd151+28];
	mul.f32 	%f48, %f46, %f47;
	st.global.f32 	[%rd152+28], %f48;
	add.s64 	%rd153, %rd153, -16;
	add.s64 	%rd152, %rd152, 64;
	add.s64 	%rd151, %rd151, 64;
	setp.ne.s64 	%p4, %rd153, 0;
	mov.u64 	%rd155, %rd7;
	@%p4 bra 	$L__BB3_5;
$L__BB3_6:
	setp.eq.s64 	%p5, %rd4, 0;
	@%p5 bra 	$L__BB3_16;
	add.s64 	%rd36, %rd4, -1;
	setp.lt.u64 	%p6, %rd36, 7;
	@%p6 bra 	$L__BB3_9;
	ld.global.f32 	%f49, [%rd13];
	shl.b64 	%rd37, %rd155, 2;
	add.s64 	%rd38, %rd2, %rd37;
	ld.global.f32 	%f50, [%rd38];
	mul.f32 	%f51, %f49, %f50;
	add.s64 	%rd39, %rd155, %rd14;
	shl.b64 	%rd40, %rd39, 2;
	add.s64 	%rd41, %rd1, %rd40;
	st.global.f32 	[%rd41], %f51;
	add.s64 	%rd42, %rd155, 1;
	and.b64  	%rd43, %rd42, 4294967295;
	ld.global.f32 	%f52, [%rd13];
	shl.b64 	%rd44, %rd42, 2;
	and.b64  	%rd45, %rd44, 17179869180;
	add.s64 	%rd46, %rd2, %rd45;
	ld.global.f32 	%f53, [%rd46];
	mul.f32 	%f54, %f52, %f53;
	add.s64 	%rd47, %rd43, %rd14;
	shl.b64 	%rd48, %rd47, 2;
	add.s64 	%rd49, %rd1, %rd48;
	st.global.f32 	[%rd49], %f54;
	add.s64 	%rd50, %rd155, 2;
	and.b64  	%rd51, %rd50, 4294967295;
	ld.global.f32 	%f55, [%rd13];
	shl.b64 	%rd52, %rd50, 2;
	and.b64  	%rd53, %rd52, 17179869180;
	add.s64 	%rd54, %rd2, %rd53;
	ld.global.f32 	%f56, [%rd54];
	mul.f32 	%f57, %f55, %f56;
	add.s64 	%rd55, %rd51, %rd14;
	shl.b64 	%rd56, %rd55, 2;
	add.s64 	%rd57, %rd1, %rd56;
	st.global.f32 	[%rd57], %f57;
	add.s64 	%rd58, %rd155, 3;
	and.b64  	%rd59, %rd58, 4294967295;
	ld.global.f32 	%f58, [%rd13];
	shl.b64 	%rd60, %rd58, 2;
	and.b64  	%rd61, %rd60, 17179869180;
	add.s64 	%rd62, %rd2, %rd61;
	ld.global.f32 	%f59, [%rd62];
	mul.f32 	%f60, %f58, %f59;
	add.s64 	%rd63, %rd59, %rd14;
	shl.b64 	%rd64, %rd63, 2;
	add.s64 	%rd65, %rd1, %rd64;
	st.global.f32 	[%rd65], %f60;
	add.s64 	%rd66, %rd155, 4;
	and.b64  	%rd67, %rd66, 4294967295;
	ld.global.f32 	%f61, [%rd13];
	shl.b64 	%rd68, %rd66, 2;
	and.b64  	%rd69, %rd68, 17179869180;
	add.s64 	%rd70, %rd2, %rd69;
	ld.global.f32 	%f62, [%rd70];
	mul.f32 	%f63, %f61, %f62;
	add.s64 	%rd71, %rd67, %rd14;
	shl.b64 	%rd72, %rd71, 2;
	add.s64 	%rd73, %rd1, %rd72;
	st.global.f32 	[%rd73], %f63;
	add.s64 	%rd74, %rd155, 5;
	and.b64  	%rd75, %rd74, 4294967295;
	ld.global.f32 	%f64, [%rd13];
	shl.b64 	%rd76, %rd74, 2;
	and.b64  	%rd77, %rd76, 17179869180;
	add.s64 	%rd78, %rd2, %rd77;
	ld.global.f32 	%f65, [%rd78];
	mul.f32 	%f66, %f64, %f65;
	add.s64 	%rd79, %rd75, %rd14;
	shl.b64 	%rd80, %rd79, 2;
	add.s64 	%rd81, %rd1, %rd80;
	st.global.f32 	[%rd81], %f66;
	add.s64 	%rd82, %rd155, 6;
	and.b64  	%rd83, %rd82, 4294967295;
	ld.global.f32 	%f67, [%rd13];
	shl.b64 	%rd84, %rd82, 2;
	and.b64  	%rd85, %rd84, 17179869180;
	add.s64 	%rd86, %rd2, %rd85;
	ld.global.f32 	%f68, [%rd86];
	mul.f32 	%f69, %f67, %f68;
	add.s64 	%rd87, %rd83, %rd14;
	shl.b64 	%rd88, %rd87, 2;
	add.s64 	%rd89, %rd1, %rd88;
	st.global.f32 	[%rd89], %f69;
	add.s64 	%rd90, %rd155, 7;
	and.b64  	%rd91, %rd90, 4294967295;
	ld.global.f32 	%f70, [%rd13];
	shl.b64 	%rd92, %rd90, 2;
	and.b64  	%rd93, %rd92, 17179869180;
	add.s64 	%rd94, %rd2, %rd93;
	ld.global.f32 	%f71, [%rd94];
	mul.f32 	%f72, %f70, %f71;
	add.s64 	%rd95, %rd91, %rd14;
	shl.b64 	%rd96, %rd95, 2;
	add.s64 	%rd97, %rd1, %rd96;
	st.global.f32 	[%rd97], %f72;
	add.s64 	%rd98, %rd155, 8;
	and.b64  	%rd155, %rd98, 4294967295;
$L__BB3_9:
	setp.eq.s64 	%p7, %rd5, 0;
	@%p7 bra 	$L__BB3_16;
	setp.lt.u64 	%p8, %rd6, 3;
	@%p8 bra 	$L__BB3_12;
	ld.global.f32 	%f73, [%rd13];
	shl.b64 	%rd99, %rd155, 2;
	add.s64 	%rd100, %rd2, %rd99;
	ld.global.f32 	%f74, [%rd100];
	mul.f32 	%f75, %f73, %f74;
	add.s64 	%rd101, %rd155, %rd14;
	shl.b64 	%rd102, %rd101, 2;
	add.s64 	%rd103, %rd1, %rd102;
	st.global.f32 	[%rd103], %f75;
	add.s64 	%rd104, %rd155, 1;
	and.b64  	%rd105, %rd104, 4294967295;
	ld.global.f32 	%f76, [%rd13];
	shl.b64 	%rd106, %rd104, 2;
	and.b64  	%rd107, %rd106, 17179869180;
	add.s64 	%rd108, %rd2, %rd107;
	ld.global.f32 	%f77, [%rd108];
	mul.f32 	%f78, %f76, %f77;
	add.s64 	%rd109, %rd105, %rd14;
	shl.b64 	%rd110, %rd109, 2;
	add.s64 	%rd111, %rd1, %rd110;
	st.global.f32 	[%rd111], %f78;
	add.s64 	%rd112, %rd155, 2;
	and.b64  	%rd113, %rd112, 4294967295;
	ld.global.f32 	%f79, [%rd13];
	shl.b64 	%rd114, %rd112, 2;
	and.b64  	%rd115, %rd114, 17179869180;
	add.s64 	%rd116, %rd2, %rd115;
	ld.global.f32 	%f80, [%rd116];
	mul.f32 	%f81, %f79, %f80;
	add.s64 	%rd117, %rd113, %rd14;
	shl.b64 	%rd118, %rd117, 2;
	add.s64 	%rd119, %rd1, %rd118;
	st.global.f32 	[%rd119], %f81;
	add.s64 	%rd120, %rd155, 3;
	and.b64  	%rd121, %rd120, 4294967295;
	ld.global.f32 	%f82, [%rd13];
	shl.b64 	%rd122, %rd120, 2;
	and.b64  	%rd123, %rd122, 17179869180;
	add.s64 	%rd124, %rd2, %rd123;
	ld.global.f32 	%f83, [%rd124];
	mul.f32 	%f84, %f82, %f83;
	add.s64 	%rd125, %rd121, %rd14;
	shl.b64 	%rd126, %rd125, 2;
	add.s64 	%rd127, %rd1, %rd126;
	st.global.f32 	[%rd127], %f84;
	add.s64 	%rd128, %rd155, 4;
	and.b64  	%rd155, %rd128, 4294967295;
$L__BB3_12:
	setp.eq.s64 	%p9, %rd8, 0;
	@%p9 bra 	$L__BB3_16;
	setp.eq.s64 	%p10, %rd8, 1;
	ld.global.f32 	%f85, [%rd13];
	shl.b64 	%rd129, %rd155, 2;
	add.s64 	%rd130, %rd2, %rd129;
	ld.global.f32 	%f86, [%rd130];
	mul.f32 	%f87, %f85, %f86;
	add.s64 	%rd131, %rd155, %rd14;
	shl.b64 	%rd132, %rd131, 2;
	add.s64 	%rd133, %rd1, %rd132;
	st.global.f32 	[%rd133], %f87;
	@%p10 bra 	$L__BB3_16;
	setp.eq.s64 	%p11, %rd8, 2;
	add.s64 	%rd134, %rd155, 1;
	and.b64  	%rd135, %rd134, 4294967295;
	ld.global.f32 	%f88, [%rd13];
	shl.b64 	%rd136, %rd134, 2;
	and.b64  	%rd137, %rd136, 17179869180;
	add.s64 	%rd138, %rd2, %rd137;
	ld.global.f32 	%f89, [%rd138];
	mul.f32 	%f90, %f88, %f89;
	add.s64 	%rd139, %rd135, %rd14;
	shl.b64 	%rd140, %rd139, 2;
	add.s64 	%rd141, %rd1, %rd140;
	st.global.f32 	[%rd141], %f90;
	@%p11 bra 	$L__BB3_16;
	add.s64 	%rd142, %rd155, 2;
	and.b64  	%rd143, %rd142, 4294967295;
	ld.global.f32 	%f91, [%rd13];
	shl.b64 	%rd144, %rd142, 2;
	and.b64  	%rd145, %rd144, 17179869180;
	add.s64 	%rd146, %rd2, %rd145;
	ld.global.f32 	%f92, [%rd146];
	mul.f32 	%f93, %f91, %f92;
	add.s64 	%rd147, %rd143, %rd14;
	shl.b64 	%rd148, %rd147, 2;
	add.s64 	%rd149, %rd1, %rd148;
	st.global.f32 	[%rd149], %f93;
$L__BB3_16:
	add.s32 	%r9, %r9, %r3;
	cvt.s64.s32 	%rd150, %r9;
	setp.gt.u64 	%p12, %rd29, %rd150;
	@%p12 bra 	$L__BB3_3;
$L__BB3_17:
	ret;

}


// ===== COMPILED SASS (sm_100) =====

	.target	sm_100

	.elftype	@"ET_EXEC"


//--------------------- .note.nv.tkinfo           --------------------------
	.section	.note.nv.tkinfo,"",@"SHT_NOTE"
	.sectionflags	@"SHF_NOTE_NV_TKINFO"
	.tkinfo
        /*0018*/ 	.word	0x00000002
        /*0030*/ 	.string	""
        /*0030*/ 	.string	"ptxas"
        /*0030*/ 	.string	"Cuda compilation tools, release 13.0, V13.0.88"
        /*0030*/ 	.string	"Build cuda_13.0.r13.0/compiler.36424714_0"
        /*0030*/ 	.string	"-arch sm_100 -m 64 "



//--------------------- .note.nv.cuinfo           --------------------------
	.section	.note.nv.cuinfo,"",@"SHT_NOTE"
	.sectionflags	@"SHF_NOTE_NV_CUINFO"
        /*0018*/ 	.short	0x0002
        /*001a*/ 	.short	0x0064
        /*001c*/ 	.short	0x0082
	.zero		2


//--------------------- .nv.info                  --------------------------
	.section	.nv.info,"",@"SHT_CUDA_INFO"
	.align	4


	//----- nvinfo : EIATTR_REGCOUNT
	.align		4
        /*0000*/ 	.byte	0x04, 0x2f
        /*0002*/ 	.short	(.L_10 - .L_9)
	.align		4
.L_9:
        /*0004*/ 	.word	index@(_Z5emptyv)
        /*0008*/ 	.word	0x00000004


	//----- nvinfo : EIATTR_FRAME_SIZE
	.align		4
.L_10:
        /*000c*/ 	.byte	0x04, 0x11
        /*000e*/ 	.short	(.L_12 - .L_11)
	.align		4
.L_11:
        /*0010*/ 	.word	index@(_Z5emptyv)
        /*0014*/ 	.word	0x00000000


	//----- nvinfo : EIATTR_REGCOUNT
	.align		4
.L_12:
        /*0018*/ 	.byte	0x04, 0x2f
        /*001a*/ 	.short	(.L_14 - .L_13)
	.align		4
.L_13:
        /*001c*/ 	.word	index@(_Z4initjP17curandStateXORWOW)
        /*0020*/ 	.word	0x0000001f


	//----- nvinfo : EIATTR_FRAME_SIZE
	.align		4
.L_14:
        /*0024*/ 	.byte	0x04, 0x11
        /*0026*/ 	.short	(.L_16 - .L_15)
	.align		4
.L_15:
        /*0028*/ 	.word	index@(_Z4initjP17curandStateXORWOW)
        /*002c*/ 	.word	0x00000000


	//----- nvinfo : EIATTR_REGCOUNT
	.align		4
.L_16:
        /*0030*/ 	.byte	0x04, 0x2f
        /*0032*/ 	.short	(.L_18 - .L_17)
	.align		4
.L_17:
        /*0034*/ 	.word	index@(_Z8generatePfmiP17curandStateXORWOW)
        /*0038*/ 	.word	0x0000001a


	//----- nvinfo : EIATTR_FRAME_SIZE
	.align		4
.L_18:
        /*003c*/ 	.byte	0x04, 0x11
        /*003e*/ 	.short	(.L_20 - .L_19)
	.align		4
.L_19:
        /*0040*/ 	.word	index@(_Z8generatePfmiP17curandStateXORWOW)
        /*0044*/ 	.word	0x00000000


	//----- nvinfo : EIATTR_REGCOUNT
	.align		4
.L_20:
        /*0048*/ 	.byte	0x04, 0x2f
        /*004a*/ 	.short	(.L_22 - .L_21)
	.align		4
.L_21:
        /*004c*/ 	.word	index@(_Z5outerPfS_S_mm)
        /*0050*/ 	.word	0x0000001a


	//----- nvinfo : EIATTR_FRAME_SIZE
	.align		4
.L_22:
        /*0054*/ 	.byte	0x04, 0x11
        /*0056*/ 	.short	(.L_24 - .L_23)
	.align		4
.L_23:
        /*0058*/ 	.word	index@(_Z5outerPfS_S_mm)
        /*005c*/ 	.word	0x00000000


	//----- nvinfo : EIATTR_MIN_STACK_SIZE
	.align		4
.L_24:
        /*0060*/ 	.byte	0x04, 0x12
        /*0062*/ 	.short	(.L_26 - .L_25)
	.align		4
.L_25:
        /*0064*/ 	.word	index@(_Z5outerPfS_S_mm)
        /*0068*/ 	.word	0x00000000


	//----- nvinfo : EIATTR_MIN_STACK_SIZE
	.align		4
.L_26:
        /*006c*/ 	.byte	0x04, 0x12
        /*006e*/ 	.short	(.L_28 - .L_27)
	.align		4
.L_27:
        /*0070*/ 	.word	index@(_Z8generatePfmiP17curandStateXORWOW)
        /*0074*/ 	.word	0x00000000


	//----- nvinfo : EIATTR_MIN_STACK_SIZE
	.align		4
.L_28:
        /*0078*/ 	.byte	0x04, 0x12
        /*007a*/ 	.short	(.L_30 - .L_29)
	.align		4
.L_29:
        /*007c*/ 	.word	index@(_Z4initjP17curandStateXORWOW)
        /*0080*/ 	.word	0x00000000


	//----- nvinfo : EIATTR_MIN_STACK_SIZE
	.align		4
.L_30:
        /*0084*/ 	.byte	0x04, 0x12
        /*0086*/ 	.short	(.L_32 - .L_31)
	.align		4
.L_31:
        /*0088*/ 	.word	index@(_Z5emptyv)
        /*008c*/ 	.word	0x00000000
.L_32:


//--------------------- .nv.compat                --------------------------
	.section	.nv.compat,"",@"SHT_CUDA_COMPAT_INFO"
	.align	4
        /*0000*/ 	.byte	0x02, 0x09, 0x00, 0x00, 0x02, 0x02, 0x01, 0x00, 0x02, 0x05, 0x05, 0x00, 0x03, 0x07, 0x01, 0x01
        /*0010*/ 	.byte	0x02, 0x03, 0x00, 0x00, 0x02, 0x06, 0x01, 0x00, 0x04, 0x0b, 0x08, 0x00, 0x09, 0x00, 0x00, 0x00
        /*0020*/ 	.byte	0x00, 0x00, 0x00, 0x00


//--------------------- .nv.info._Z5outerPfS_S_mm --------------------------
	.section	.nv.info._Z5outerPfS_S_mm,"",@"SHT_CUDA_INFO"
	.sectionflags	@""
	.align	4


	//----- nvinfo : EIATTR_CUDA_API_VERSION
	.align		4
        /*0000*/ 	.byte	0x04, 0x37
        /*0002*/ 	.short	(.L_34 - .L_33)
.L_33:
        /*0004*/ 	.word	0x00000082


	//----- nvinfo : EIATTR_KPARAM_INFO
	.align		4
.L_34:
        /*0008*/ 	.byte	0x04, 0x17
        /*000a*/ 	.short	(.L_36 - .L_35)
.L_35:
        /*000c*/ 	.word	0x00000000
        /*0010*/ 	.short	0x0004
        /*0012*/ 	.short	0x0020
        /*0014*/ 	.byte	0x00, 0xf0, 0x21, 0x00


	//----- nvinfo : EIATTR_KPARAM_INFO
	.align		4
.L_36:
        /*0018*/ 	.byte	0x04, 0x17
        /*001a*/ 	.short	(.L_38 - .L_37)
.L_37:
        /*001c*/ 	.word	0x00000000
        /*0020*/ 	.short	0x0003
        /*0022*/ 	.short	0x0018
        /*0024*/ 	.byte	0x00, 0xf0, 0x21, 0x00


	//----- nvinfo : EIATTR_KPARAM_INFO
	.align		4
.L_38:
        /*0028*/ 	.byte	0x04, 0x17
        /*002a*/ 	.short	(.L_40 - .L_39)
.L_39:
        /*002c*/ 	.word	0x00000000
        /*0030*/ 	.short	0x0002
        /*0032*/ 	.short	0x0010
        /*0034*/ 	.byte	0x00, 0xf5, 0x21, 0x00


	//----- nvinfo : EIATTR_KPARAM_INFO
	.align		4
.L_40:
        /*0038*/ 	.byte	0x04, 0x17
        /*003a*/ 	.short	(.L_42 - .L_41)
.L_41:
        /*003c*/ 	.word	0x00000000
        /*0040*/ 	.short	0x0001
        /*0042*/ 	.short	0x0008
        /*0044*/ 	.byte	0x00, 0xf5, 0x21, 0x00


	//----- nvinfo : EIATTR_KPARAM_INFO
	.align		4
.L_42:
        /*0048*/ 	.byte	0x04, 0x17
        /*004a*/ 	.short	(.L_44 - .L_43)
.L_43:
        /*004c*/ 	.word	0x00000000
        /*0050*/ 	.short	0x0000
        /*0052*/ 	.short	0x0000
        /*0054*/ 	.byte	0x00, 0xf5, 0x21, 0x00


	//----- nvinfo : EIATTR_SPARSE_MMA_MASK
	.align		4
.L_44:
        /*0058*/ 	.byte	0x03, 0x50
        /*005a*/ 	.short	0x0000


	//----- nvinfo : EIATTR_MAXREG_COUNT
	.align		4
        /*005c*/ 	.byte	0x03, 0x1b
        /*005e*/ 	.short	0x00ff


	//----- nvinfo : EIATTR_MERCURY_ISA_VERSION
	.align		4
        /*0060*/ 	.byte	0x03, 0x5f
        /*0062*/ 	.short	0x0101


	//----- nvinfo : EIATTR_VRC_CTA_INIT_COUNT
	.align		4
        /*0064*/ 	.byte	0x02, 0x4a
	.zero		1
	.zero		1


	//----- nvinfo : EIATTR_EXIT_INSTR_OFFSETS
	.align		4
        /*0068*/ 	.byte	0x04, 0x1c
        /*006a*/ 	.short	(.L_46 - .L_45)


	//   ....[0]....
.L_45:
        /*006c*/ 	.word	0x00000090


	//   ....[1]....
        /*0070*/ 	.word	0x000000d0


	//   ....[2]....
        /*0074*/ 	.word	0x00001990


	//----- nvinfo : EIATTR_CRS_STACK_SIZE
	.align		4
.L_46:
        /*0078*/ 	.byte	0x04, 0x1e
        /*007a*/ 	.short	(.L_48 - .L_47)
.L_47:
        /*007c*/ 	.word	0x00000000


	//----- nvinfo : EIATTR_CBANK_PARAM_SIZE
	.align		4
.L_48:
        /*0080*/ 	.byte	0x03, 0x19
        /*0082*/ 	.short	0x0028


	//----- nvinfo : EIATTR_PARAM_CBANK
	.align		4
        /*0084*/ 	.byte	0x04, 0x0a
        /*0086*/ 	.short	(.L_50 - .L_49)
	.align		4
.L_49:
        /*0088*/ 	.word	index@(.nv.constant0._Z5outerPfS_S_mm)
        /*008c*/ 	.short	0x0380
        /*008e*/ 	.short	0x0028


	//----- nvinfo : EIATTR_SW_WAR
	.align		4
.L_50:
        /*0090*/ 	.byte	0x04, 0x36
        /*0092*/ 	.short	(.L_52 - .L_51)
.L_51:
        /*0094*/ 	.word	0x00000008
.L_52:


//--------------------- .nv.info._Z8generatePfmiP17curandStateXORWOW --------------------------
	.section	.nv.info._Z8generatePfmiP17curandStateXORWOW,"",@"SHT_CUDA_INFO"
	.sectionflags	@""
	.align	4


	//----- nvinfo : EIATTR_CUDA_API_VERSION
	.align		4
        /*0000*/ 	.byte	0x04, 0x37
        /*0002*/ 	.short	(.L_54 - .L_53)
.L_53:
        /*0004*/ 	.word	0x00000082


	//----- nvinfo : EIATTR_KPARAM_INFO
	.align		4
.L_54:
        /*0008*/ 	.byte	0x04, 0x17
        /*000a*/ 	.short	(.L_56 - .L_55)
.L_55:
        /*000c*/ 	.word	0x00000000
        /*0010*/ 	.short	0x0003
        /*0012*/ 	.short	0x0018
        /*0014*/ 	.byte	0x00, 0xf5, 0x21, 0x00


	//----- nvinfo : EIATTR_KPARAM_INFO
	.align		4
.L_56:
        /*0018*/ 	.byte	0x04, 0x17
        /*001a*/ 	.short	(.L_58 - .L_57)
.L_57:
        /*001c*/ 	.word	0x00000000
        /*0020*/ 	.short	0x0002
        /*0022*/ 	.short	0x0010
        /*0024*/ 	.byte	0x00, 0xf0, 0x11, 0x00


	//----- nvinfo : EIATTR_KPARAM_INFO
	.align		4
.L_58:
        /*0028*/ 	.byte	0x04, 0x17
        /*002a*/ 	.short	(.L_60 - .L_59)
.L_59:
        /*002c*/ 	.word	0x00000000
        /*0030*/ 	.short	0x0001
        /*0032*/ 	.short	0x0008
        /*0034*/ 	.byte	0x00, 0xf0, 0x21, 0x00


	//----- nvinfo : EIATTR_KPARAM_INFO
	.align		4
.L_60:
        /*0038*/ 	.byte	0x04, 0x17
        /*003a*/ 	.short	(.L_62 - .L_61)
.L_61:
        /*003c*/ 	.word	0x00000000
        /*0040*/ 	.short	0x0000
        /*0042*/ 	.short	0x0000
        /*0044*/ 	.byte	0x00, 0xf5, 0x21, 0x00


	//----- nvinfo : EIATTR_SPARSE_MMA_MASK
	.align		4
.L_62:
        /*0048*/ 	.byte	0x03, 0x50
        /*004a*/ 	.short	0x0000


	//----- nvinfo : EIATTR_MAXREG_COUNT
	.align		4
        /*004c*/ 	.byte	0x03, 0x1b
        /*004e*/ 	.short	0x00ff


	//----- nvinfo : EIATTR_MERCURY_ISA_VERSION
	.align		4
        /*0050*/ 	.byte	0x03, 0x5f
        /*0052*/ 	.short	0x0101


	//----- nvinfo : EIATTR_VRC_CTA_INIT_COUNT
	.align		4
        /*0054*/ 	.byte	0x02, 0x4a
	.zero		1
	.zero		1


	//----- nvinfo : EIATTR_EXIT_INSTR_OFFSETS
	.align		4
        /*0058*/ 	.byte	0x04, 0x1c
        /*005a*/ 	.short	(.L_64 - .L_63)


	//   ....[0]....
.L_63:
        /*005c*/ 	.word	0x000003f0


	//----- nvinfo : EIATTR_CRS_STACK_SIZE
	.align		4
.L_64:
        /*0060*/ 	.byte	0x04, 0x1e
        /*0062*/ 	.short	(.L_66 - .L_65)
.L_65:
        /*0064*/ 	.word	0x00000000


	//----- nvinfo : EIATTR_CBANK_PARAM_SIZE
	.align		4
.L_66:
        /*0068*/ 	.byte	0x03, 0x19
        /*006a*/ 	.short	0x0020


	//----- nvinfo : EIATTR_PARAM_CBANK
	.align		4
        /*006c*/ 	.byte	0x04, 0x0a
        /*006e*/ 	.short	(.L_68 - .L_67)
	.align		4
.L_67:
        /*0070*/ 	.word	index@(.nv.constant0._Z8generatePfmiP17curandStateXORWOW)
        /*0074*/ 	.short	0x0380
        /*0076*/ 	.short	0x0020


	//----- nvinfo : EIATTR_SW_WAR
	.align		4
.L_68:
        /*0078*/ 	.byte	0x04, 0x36
        /*007a*/ 	.short	(.L_70 - .L_69)
.L_69:
        /*007c*/ 	.word	0x00000008
.L_70:


//--------------------- .nv.info._Z4initjP17curandStateXORWOW --------------------------
	.section	.nv.info._Z4initjP17curandStateXORWOW,"",@"SHT_CUDA_INFO"
	.sectionflags	@""
	.align	4


	//----- nvinfo : EIATTR_CUDA_API_VERSION
	.align		4
        /*0000*/ 	.byte	0x04, 0x37
        /*0002*/ 	.short	(.L_72 - .L_71)
.L_71:
        /*0004*/ 	.word	0x00000082


	//----- nvinfo : EIATTR_KPARAM_INFO
	.align		4
.L_72:
        /*0008*/ 	.byte	0x04, 0x17
        /*000a*/ 	.short	(.L_74 - .L_73)
.L_73:
        /*000c*/ 	.word	0x00000000
        /*0010*/ 	.short	0x0001
        /*0012*/ 	.short	0x0008
        /*0014*/ 	.byte	0x00, 0xf5, 0x21, 0x00


	//----- nvinfo : EIATTR_KPARAM_INFO
	.align		4
.L_74:
        /*0018*/ 	.byte	0x04, 0x17
        /*001a*/ 	.short	(.L_76 - .L_75)
.L_75:
        /*001c*/ 	.word	0x00000000
        /*0020*/ 	.short	0x0000
        /*0022*/ 	.short	0x0000
        /*0024*/ 	.byte	0x00, 0xf0, 0x11, 0x00


	//----- nvinfo : EIATTR_SPARSE_MMA_MASK
	.align		4
.L_76:
        /*0028*/ 	.byte	0x03, 0x50
        /*002a*/ 	.short	0x0000


	//----- nvinfo : EIATTR_MAXREG_COUNT
	.align		4
        /*002c*/ 	.byte	0x03, 0x1b
        /*002e*/ 	.short	0x00ff


	//----- nvinfo : EIATTR_MERCURY_ISA_VERSION
	.align		4
        /*0030*/ 	.byte	0x03, 0x5f
        /*0032*/ 	.short	0x0101


	//----- nvinfo : EIATTR_VRC_CTA_INIT_COUNT
	.align		4
        /*0034*/ 	.byte	0x02, 0x4a
	.zero		1
	.zero		1


	//----- nvinfo : EIATTR_EXIT_INSTR_OFFSETS
	.align		4
        /*0038*/ 	.byte	0x04, 0x1c
        /*003a*/ 	.short	(.L_78 - .L_77)


	//   ....[0]....
.L_77:
        /*003c*/ 	.word	0x00000eb0


	//----- nvinfo : EIATTR_CRS_STACK_SIZE
	.align		4
.L_78:
        /*0040*/ 	.byte	0x04, 0x1e
        /*0042*/ 	.short	(.L_80 - .L_79)
.L_79:
        /*0044*/ 	.word	0x00000000


	//----- nvinfo : EIATTR_CBANK_PARAM_SIZE
	.align		4
.L_80:
        /*0048*/ 	.byte	0x03, 0x19
        /*004a*/ 	.short	0x0010


	//----- nvinfo : EIATTR_PARAM_CBANK
	.align		4
        /*004c*/ 	.byte	0x04, 0x0a
        /*004e*/ 	.short	(.L_82 - .L_81)
	.align		4
.L_81:
        /*0050*/ 	.word	index@(.nv.constant0._Z4initjP17curandStateXORWOW)
        /*0054*/ 	.short	0x0380
        /*0056*/ 	.short	0x0010


	//----- nvinfo : EIATTR_SW_WAR
	.align		4
.L_82:
        /*0058*/ 	.byte	0x04, 0x36
        /*005a*/ 	.short	(.L_84 - .L_83)
.L_83:
        /*005c*/ 	.word	0x00000008
.L_84:


//--------------------- .nv.info._Z5emptyv        --------------------------
	.section	.nv.info._Z5emptyv,"",@"SHT_CUDA_INFO"
	.sectionflags	@""
	.align	4


	//----- nvinfo : EIATTR_CUDA_API_VERSION
	.align		4
        /*0000*/ 	.byte	0x04, 0x37
        /*0002*/ 	.short	(.L_86 - .L_85)
.L_85:
        /*0004*/ 	.word	0x00000082


	//----- nvinfo : EIATTR_SPARSE_MMA_MASK
	.align		4
.L_86:
        /*0008*/ 	.byte	0x03, 0x50
        /*000a*/ 	.short	0x0000


	//----- nvinfo : EIATTR_MAXREG_COUNT
	.align		4
        /*000c*/ 	.byte	0x03, 0x1b
        /*000e*/ 	.short	0x00ff


	//----- nvinfo : EIATTR_MERCURY_ISA_VERSION
	.align		4
        /*0010*/ 	.byte	0x03, 0x5f
        /*0012*/ 	.short	0x0101


	//----- nvinfo : EIATTR_VRC_CTA_INIT_COUNT
	.align		4
        /*0014*/ 	.byte	0x02, 0x4a
	.zero		1
	.zero		1


	//----- nvinfo : EIATTR_EXIT_INSTR_OFFSETS
	.align		4
        /*0018*/ 	.byte	0x04, 0x1c
        /*001a*/ 	.short	(.L_88 - .L_87)


	//   ....[0]....
.L_87:
        /*001c*/ 	.word	0x00000010


	//----- nvinfo : EIATTR_SW_WAR
	.align		4
.L_88:
        /*0020*/ 	.byte	0x04, 0x36
        /*0022*/ 	.short	(.L_90 - .L_89)
.L_89:
        /*0024*/ 	.word	0x00000008
.L_90:


//--------------------- .nv.callgraph             --------------------------
	.section	.nv.callgraph,"",@"SHT_CUDA_CALLGRAPH"
	.align	4
	.sectionentsize	8
	.align		4
        /*0000*/ 	.word	0x00000000
	.align		4
        /*0004*/ 	.word	0xffffffff
	.align		4
        /*0008*/ 	.word	0x00000000
	.align		4
        /*000c*/ 	.word	0xfffffffe
	.align		4
        /*0010*/ 	.word	0x00000000
	.align		4
        /*0014*/ 	.word	0xfffffffd
	.align		4
        /*0018*/ 	.word	0x00000000
	.align		4
        /*001c*/ 	.word	0xfffffffc


//--------------------- .nv.constant4             --------------------------
	.section	.nv.constant4,"a",@progbits
	.align	8
	.align		8
.nv.constant4:
        /*0000*/ 	.dword	precalc_xorwow_matrix
	.align		8
        /*0008*/ 	.dword	precalc_xorwow_offset_matrix
	.align		8
        /*0010*/ 	.dword	mrg32k3aM1
	.align		8
        /*0018*/ 	.dword	mrg32k3aM2
	.align		8
        /*0020*/ 	.dword	mrg32k3aM1SubSeq
	.align		8
        /*0028*/ 	.dword	mrg32k3aM2SubSeq
	.align		8
        /*0030*/ 	.dword	mrg32k3aM1Seq
	.align		8
        /*0038*/ 	.dword	mrg32k3aM2Seq


//--------------------- .nv.constant3             --------------------------
	.section	.nv.constant3,"a",@progbits
	.align	8
.nv.constant3:
	.type		__cr_lgamma_table,@object
	.size		__cr_lgamma_table,(.L_8 - __cr_lgamma_table)
__cr_lgamma_table:
        /*0000*/ 	.byte	0x00, 0x00, 0x00, 0x00, 0x00, 0x00, 0x00, 0x00, 0x00, 0x00, 0x00, 0x00, 0x00, 0x00, 0x00, 0x00
        /*0010*/ 	.byte	0xef, 0x39, 0xfa, 0xfe, 0x42, 0x2e, 0xe6, 0x3f, 0x02, 0x20, 0x2a, 0xfa, 0x0b, 0xab, 0xfc, 0x3f
        /*0020*/ 	.byte	0xf9, 0x2c, 0x92, 0x7c, 0xa7, 0x6c, 0x09, 0x40, 0xc9, 0x79, 0x44, 0x3c, 0x64, 0x26, 0x13, 0x40
        /*0030*/ 	.byte	0xca, 0x01, 0xcf, 0x3a, 0x27, 0x51, 0x1a, 0x40, 0x30, 0xcc, 0x2d, 0xf3, 0xe1, 0x0c, 0x21, 0x40
        /*0040*/ 	.byte	0x0d, 0xb7, 0xfc, 0x82, 0x8e, 0x35, 0x25, 0x40
.L_8:


//--------------------- .text._Z5outerPfS_S_mm    --------------------------
	.section	.text._Z5outerPfS_S_mm,"ax",@progbits
	.align	128
        .global         _Z5outerPfS_S_mm
        .type           _Z5outerPfS_S_mm,@function
        .size           _Z5outerPfS_S_mm,(.L_x_22 - _Z5outerPfS_S_mm)
        .other          _Z5outerPfS_S_mm,@"STO_CUDA_ENTRY STV_DEFAULT"
_Z5outerPfS_S_mm:
.text._Z5outerPfS_S_mm:
[----:B------:R-:W-:Y:S01]  /*0000*/  LDC R1, c[0x0][0x37c] ;  /* 0x0000df00ff017b82 */ /* 0x000fe20000000800 */
[----:B------:R-:W0:Y:S07]  /*0010*/  S2R R4, SR_TID.X ;  /* 0x0000000000047919 */ /* 0x000e2e0000002100 */
[----:B------:R-:W0:Y:S01]  /*0020*/  S2UR UR4, SR_CTAID.X ;  /* 0x00000000000479c3 */ /* 0x000e220000002500 */
[----:B------:R-:W1:Y:S07]  /*0030*/  LDCU.64 UR18, c[0x0][0x398] ;  /* 0x00007300ff1277ac */ /* 0x000e6e0008000a00 */
[----:B------:R-:W0:Y:S02]  /*0040*/  LDC R7, c[0x0][0x360] ;  /* 0x0000d800ff077b82 */ /* 0x000e240000000800 */
[----:B0-----:R-:W-:-:S05]  /*0050*/  IMAD R4, R7, UR4, R4 ;  /* 0x0000000407047c24 */ /* 0x001fca000f8e0204 */
[----:B-1----:R-:W-:Y:S02]  /*0060*/  ISETP.GE.U32.AND P0, PT, R4, UR18, PT ;  /* 0x0000001204007c0c */ /* 0x002fe4000bf06070 */
[----:B------:R-:W-:-:S04]  /*0070*/  SHF.R.S32.HI R0, RZ, 0x1f, R4 ;  /* 0x0000001fff007819 */ /* 0x000fc80000011404 */
[----:B------:R-:W-:-:S13]  /*0080*/  ISETP.GE.U32.AND.EX P0, PT, R0, UR19, PT, P0 ;  /* 0x0000001300007c0c */ /* 0x000fda000bf06100 */
[----:B------:R-:W-:Y:S05]  /*0090*/  @P0 EXIT ;  /* 0x000000000000094d */ /* 0x000fea0003800000 */
[----:B------:R-:W0:Y:S02]  /*00a0*/  LDCU.64 UR6, c[0x0][0x3a0] ;  /* 0x00007400ff0677ac */ /* 0x000e240008000a00 */
[----:B0-----:R-:W-:-:S04]  /*00b0*/  ISETP.NE.U32.AND P0, PT, RZ, UR6, PT ;  /* 0x00000006ff007c0c */ /* 0x001fc8000bf05070 */
[----:B------:R-:W-:-:S13]  /*00c0*/  ISETP.NE.AND.EX P0, PT, RZ, UR7, PT, P0 ;  /* 0x00000007ff007c0c */ /* 0x000fda000bf05300 */
[----:B------:R-:W-:Y:S05]  /*00d0*/  @!P0 EXIT ;  /* 0x000000000000894d */ /* 0x000fea0003800000 */
[----:B------:R-:W0:Y:S01]  /*00e0*/  LDCU.64 UR4, c[0x0][0x388] ;  /* 0x00007100ff0477ac */ /* 0x000e220008000a00 */
[----:B------:R-:W-:Y:S01]  /*00f0*/  IMAD.MOV.U32 R5, RZ, RZ, R4 ;  /* 0x000000ffff057224 */ /* 0x000fe200078e0004 */
[----:B------:R-:W1:Y:S01]  /*0100*/  LDCU UR7, c[0x0][0x370] ;  /* 0x00006e00ff0777ac */ /* 0x000e620008000800 */
[----:B------:R-:W-:Y:S02]  /*0110*/  ULOP3.LUT UR15, UR6, 0x7, URZ, 0xc0, !UPT ;  /* 0x00000007060f7892 */ /* 0x000fe4000f8ec0ff */
[----:B------:R-:W-:Y:S02]  /*0120*/  ULOP3.LUT UR16, UR6, 0xf, URZ, 0xc0, !UPT ;  /* 0x0000000f06107892 */ /* 0x000fe4000f8ec0ff */
[----:B------:R-:W-:Y:S02]  /*0130*/  ULOP3.LUT UR13, UR6, 0xfffffff0, URZ, 0xc0, !UPT ;  /* 0xfffffff0060d7892 */ /* 0x000fe4000f8ec0ff */
[----:B------:R-:W-:Y:S01]  /*0140*/  ULOP3.LUT UR6, UR6, 0x3, URZ, 0xc0, !UPT ;  /* 0x0000000306067892 */ /* 0x000fe2000f8ec0ff */
[----:B------:R-:W2:Y:S01]  /*0150*/  LDCU.64 UR8, c[0x0][0x358] ;  /* 0x00006b00ff0877ac */ /* 0x000ea20008000a00 */
[----:B0-----:R-:W-:Y:S01]  /*0160*/  UIADD3 UR4, UP0, UPT, UR4, 0x20, URZ ;  /* 0x0000002004047890 */ /* 0x001fe2000ff1e0ff */
[----:B-1----:R-:W-:Y:S01]  /*0170*/  IMAD R7, R7, UR7, RZ ;  /* 0x0000000707077c24 */ /* 0x002fe2000f8e02ff */
[----:B------:R-:W-:-:S02]  /*0180*/  USHF.L.U64.HI UR12, UR18, 0x2, UR19 ;  /* 0x00000002120c7899 */ /* 0x000fc40008010213 */
[----:B------:R-:W-:Y:S02]  /*0190*/  UIADD3.X UR5, UPT, UPT, URZ, UR5, URZ, UP0, !UPT ;  /* 0x00000005ff057290 */ /* 0x000fe400087fe4ff */
[----:B------:R-:W-:Y:S02]  /*01a0*/  UIADD3 UR10, UP0, UPT, UR15, -0x1, URZ ;  /* 0xffffffff0f0a7890 */ /* 0x000fe4000ff1e0ff */
[----:B------:R-:W-:Y:S02]  /*01b0*/  USHF.L.U32 UR11, UR18, 0x2, URZ ;  /* 0x00000002120b7899 */ /* 0x000fe400080006ff */
[----:B------:R-:W-:Y:S02]  /*01c0*/  UIADD3.X UR14, UPT, UPT, URZ, -0x1, URZ, UP0, !UPT ;  /* 0xffffffffff0e7890 */ /* 0x000fe400087fe4ff */
[----:B------:R-:W-:-:S04]  /*01d0*/  UISETP.GE.U32.AND UP0, UPT, UR10, 0x3, UPT ;  /* 0x000000030a00788c */ /* 0x000fc8000bf06070 */
[----:B--2---:R-:W-:-:S11]  /*01e0*/  UISETP.GE.U32.AND.EX UP0, UPT, UR14, URZ, UPT, UP0 ;  /* 0x000000ff0e00728c */ /* 0x004fd6000bf06100 */
.L_x_5:
[----:B------:R-:W0:Y:S01]  /*01f0*/  LDCU.64 UR20, c[0x0][0x3a0] ;  /* 0x00007400ff1477ac */ /* 0x000e220008000a00 */
[----:B------:R-:W-:Y:S02]  /*0200*/  IMAD.MOV.U32 R6, RZ, RZ, RZ ;  /* 0x000000ffff067224 */ /* 0x000fe400078e00ff */
[----:B------:R-:W-:Y:S01]  /*0210*/  IMAD.MOV.U32 R9, RZ, RZ, RZ ;  /* 0x000000ffff097224 */ /* 0x000fe200078e00ff */
[----:B-1----:R-:W1:Y:S01]  /*0220*/  LDCU.64 UR18, c[0x0][0x380] ;  /* 0x00007000ff1277ac */ /* 0x002e620008000a00 */
[----:B0-----:R-:W-:-:S04]  /*0230*/  UISETP.GE.U32.AND UP1, UPT, UR20, 0x10, UPT ;  /* 0x000000101400788c */ /* 0x001fc8000bf26070 */
[----:B------:R-:W-:Y:S01]  /*0240*/  UISETP.GE.U32.AND.EX UP1, UPT, UR21, URZ, UPT, UP1 ;  /* 0x000000ff1500728c */ /* 0x000fe2000bf26110 */
[----:B-1----:R-:W-:-:S04]  /*0250*/  LEA R2, P0, R5, UR18, 0x2 ;  /* 0x0000001205027c11 */ /* 0x002fc8000f8010ff */
[----:B------:R-:W-:-:S04]  /*0260*/  LEA.HI.X R3, R5, UR19, R0, 0x2, P0 ;  /* 0x0000001305037c11 */ /* 0x000fc800080f1400 */
[----:B--234-:R-:W-:Y:S05]  /*0270*/  BRA.U !UP1, `(.L_x_0) ;  /* 0x0000000509607547 */ /* 0x01cfea000b800000 */
[----:B------:R-:W0:Y:S01]  /*0280*/  LDC.64 R8, c[0x0][0x390] ;  /* 0x0000e400ff087b82 */ /* 0x000e220000000a00 */
[----:B------:R-:W-:Y:S02]  /*0290*/  IMAD R11, R5, UR12, RZ ;  /* 0x0000000c050b7c24 */ /* 0x000fe4000f8e02ff */
[----:B------:R-:W-:Y:S02]  /*02a0*/  IMAD.U32 R13, RZ, RZ, UR13 ;  /* 0x0000000dff0d7e24 */ /* 0x000fe4000f8e00ff */
[----:B------:R-:W-:-:S03]  /*02b0*/  IMAD R11, R0, UR11, R11 ;  /* 0x0000000b000b7c24 */ /* 0x000fc6000f8e020b */
[----:B------:R-:W1:Y:S01]  /*02c0*/  LDC R6, c[0x0][0x3a4] ;  /* 0x0000e900ff067b82 */ /* 0x000e620000000800 */
[----:B0-----:R-:W-:-:S03]  /*02d0*/  IMAD.WIDE.U32 R8, R5, UR11, R8 ;  /* 0x0000000b05087c25 */ /* 0x001fc6000f8e0008 */
[----:B------:R-:W-:Y:S01]  /*02e0*/  IADD3 R14, P0, PT, R8, 0x20, RZ ;  /* 0x00000020080e7810 */ /* 0x000fe20007f1e0ff */
[----:B------:R-:W-:Y:S02]  /*02f0*/  IMAD.U32 R8, RZ, RZ, UR4 ;  /* 0x00000004ff087e24 */ /* 0x000fe4000f8e00ff */
[----:B-1----:R-:W-:Y:S02]  /*0300*/  IMAD.MOV.U32 R12, RZ, RZ, R6 ;  /* 0x000000ffff0c7224 */ /* 0x002fe400078e0006 */
[----:B------:R-:W-:Y:S02]  /*0310*/  IMAD.X R17, R9, 0x1, R11, P0 ;  /* 0x0000000109117824 */ /* 0x000fe400000e060b */
[----:B------:R-:W-:-:S07]  /*0320*/  IMAD.U32 R9, RZ, RZ, UR5 ;  /* 0x00000005ff097e24 */ /* 0x000fce000f8e00ff */
.L_x_1:
[----:B-1----:R-:W2:Y:S04]  /*0330*/  LDG.E R10, desc[UR8][R2.64] ;  /* 0x00000008020a7981 */ /* 0x002ea8000c1e1900 */
[----:B------:R-:W2:Y:S02]  /*0340*/  LDG.E R11, desc[UR8][R8.64+-0x20] ;  /* 0xffffe008080b7981 */ /* 0x000ea4000c1e1900 */
[----:B--2---:R-:W-:Y:S01]  /*0350*/  FMUL R15, R10, R11 ;  /* 0x0000000b0a0f7220 */ /* 0x004fe20000400000 */
[----:B------:R-:W-:Y:S02]  /*0360*/  IMAD.MOV.U32 R10, RZ, RZ, R14 ;  /* 0x000000ffff0a7224 */ /* 0x000fe400078e000e */
[----:B------:R-:W-:-:S05]  /*0370*/  IMAD.MOV.U32 R11, RZ, RZ, R17 ;  /* 0x000000ffff0b7224 */ /* 0x000fca00078e0011 */
[----:B------:R0:W-:Y:S04]  /*0380*/  STG.E desc[UR8][R10.64+-0x20], R15 ;  /* 0xffffe00f0a007986 */ /* 0x0001e8000c101908 */
[----:B------:R-:W2:Y:S04]  /*0390*/  LDG.E R14, desc[UR8][R2.64] ;  /* 0x00000008020e7981 */ /* 0x000ea8000c1e1900 */
[----:B------:R-:W2:Y:S02]  /*03a0*/  LDG.E R17, desc[UR8][R8.64+-0x1c] ;  /* 0xffffe40808117981 */ /* 0x000ea4000c1e1900 */
[----:B--2---:R-:W-:-:S05]  /*03b0*/  FMUL R17, R14, R17 ;  /* 0x000000110e117220 */ /* 0x004fca0000400000 */
[----:B------:R1:W-:Y:S04]  /*03c0*/  STG.E desc[UR8][R10.64+-0x1c], R17 ;  /* 0xffffe4110a007986 */ /* 0x0003e8000c101908 */
[----:B------:R-:W2:Y:S04]  /*03d0*/  LDG.E R14, desc[UR8][R2.64] ;  /* 0x00000008020e7981 */ /* 0x000ea8000c1e1900 */
[----:B------:R-:W2:Y:S02]  /*03e0*/  LDG.E R19, desc[UR8][R8.64+-0x18] ;  /* 0xffffe80808137981 */ /* 0x000ea4000c1e1900 */
[----:B--2---:R-:W-:-:S05]  /*03f0*/  FMUL R19, R14, R19 ;  /* 0x000000130e137220 */ /* 0x004fca0000400000 */
[----:B------:R2:W-:Y:S04]  /*0400*/  STG.E desc[UR8][R10.64+-0x18], R19 ;  /* 0xffffe8130a007986 */ /* 0x0005e8000c101908 */
[----:B------:R-:W3:Y:S04]  /*0410*/  LDG.E R14, desc[UR8][R2.64] ;  /* 0x00000008020e7981 */ /* 0x000ee8000c1e1900 */
[----:B------:R-:W3:Y:S02]  /*0420*/  LDG.E R21, desc[UR8][R8.64+-0x14] ;  /* 0xffffec0808157981 */ /* 0x000ee4000c1e1900 */
[----:B---3--:R-:W-:-:S05]  /*0430*/  FMUL R21, R14, R21 ;  /* 0x000000150e157220 */ /* 0x008fca0000400000 */
[----:B------:R3:W-:Y:S04]  /*0440*/  STG.E desc[UR8][R10.64+-0x14], R21 ;  /* 0xffffec150a007986 */ /* 0x0007e8000c101908 */
[----:B------:R-:W4:Y:S04]  /*0450*/  LDG.E R14, desc[UR8][R2.64] ;  /* 0x00000008020e7981 */ /* 0x000f28000c1e1900 */
[----:B0-----:R-:W4:Y:S02]  /*0460*/  LDG.E R15, desc[UR8][R8.64+-0x10] ;  /* 0xfffff008080f7981 */ /* 0x001f24000c1e1900 */
[----:B----4-:R-:W-:-:S05]  /*0470*/  FMUL R15, R14, R15 ;  /* 0x0000000f0e0f7220 */ /* 0x010fca0000400000 */
[----:B------:R0:W-:Y:S04]  /*0480*/  STG.E desc[UR8][R10.64+-0x10], R15 ;  /* 0xfffff00f0a007986 */ /* 0x0001e8000c101908 */
[----:B------:R-:W4:Y:S04]  /*0490*/  LDG.E R14, desc[UR8][R2.64] ;  /* 0x00000008020e7981 */ /* 0x000f28000c1e1900 */
[----:B-1----:R-:W4:Y:S02]  /*04a0*/  LDG.E R17, desc[UR8][R8.64+-0xc] ;  /* 0xfffff40808117981 */ /* 0x002f24000c1e1900 */
[----:B----4-:R-:W-:-:S05]  /*04b0*/  FMUL R17, R14, R17 ;  /* 0x000000110e117220 */ /* 0x010fca0000400000 */
[----:B------:R1:W-:Y:S04]  /*04c0*/  STG.E desc[UR8][R10.64+-0xc], R17 ;  /* 0xfffff4110a007986 */ /* 0x0003e8000c101908 */
[----:B------:R-:W4:Y:S04]  /*04d0*/  LDG.E R14, desc[UR8][R2.64] ;  /* 0x00000008020e7981 */ /* 0x000f28000c1e1900 */
[----:B--2---:R-:W4:Y:S02]  /*04e0*/  LDG.E R19, desc[UR8][R8.64+-0x8] ;  /* 0xfffff80808137981 */ /* 0x004f24000c1e1900 */
[----:B----4-:R-:W-:-:S05]  /*04f0*/  FMUL R19, R14, R19 ;  /* 0x000000130e137220 */ /* 0x010fca0000400000 */
[----:B------:R2:W-:Y:S04]  /*0500*/  STG.E desc[UR8][R10.64+-0x8], R19 ;  /* 0xfffff8130a007986 */ /* 0x0005e8000c101908 */
[----:B------:R-:W4:Y:S04]  /*0510*/  LDG.E R14, desc[UR8][R2.64] ;  /* 0x00000008020e7981 */ /* 0x000f28000c1e1900 */
[----:B---3--:R-:W4:Y:S02]  /*0520*/  LDG.E R21, desc[UR8][R8.64+-0x4] ;  /* 0xfffffc0808157981 */ /* 0x008f24000c1e1900 */
[----:B----4-:R-:W-:-:S05]  /*0530*/  FMUL R21, R14, R21 ;  /* 0x000000150e157220 */ /* 0x010fca0000400000 */
        /* <DEDUP_REMOVED lines=20> */
[----:B------:R-:W-:Y:S04]  /*0680*/  STG.E desc[UR8][R10.64+0x10], R15 ;  /* 0x0000100f0a007986 */ /* 0x000fe8000c101908 */
        /* <DEDUP_REMOVED lines=8> */
[----:B------:R-:W2:Y:S04]  /*0710*/  LDG.E R14, desc[UR8][R2.64] ;  /* 0x00000008020e7981 */ /* 0x000ea8000c1e1900 */
[----:B---3--:R3:W2:Y:S01]  /*0720*/  LDG.E R21, desc[UR8][R8.64+0x1c] ;  /* 0x00001c0808157981 */ /* 0x0086a2000c1e1900 */
[----:B------:R-:W-:-:S04]  /*0730*/  IADD3 R13, P0, PT, R13, -0x10, RZ ;  /* 0xfffffff00d0d7810 */ /* 0x000fc80007f1e0ff */
[----:B------:R-:W-:Y:S02]  /*0740*/  IADD3.X R12, PT, PT, R12, -0x1, RZ, P0, !PT ;  /* 0xffffffff0c0c7810 */ /* 0x000fe400007fe4ff */
[----:B------:R-:W-:Y:S02]  /*0750*/  ISETP.NE.U32.AND P0, PT, R13, RZ, PT ;  /* 0x000000ff0d00720c */ /* 0x000fe40003f05070 */
[----:B---3--:R-:W-:Y:S02]  /*0760*/  IADD3 R8, P2, PT, R8, 0x40, RZ ;  /* 0x0000004008087810 */ /* 0x008fe40007f5e0ff */
[----:B------:R-:W-:-:S03]  /*0770*/  ISETP.NE.AND.EX P0, PT, R12, RZ, PT, P0 ;  /* 0x000000ff0c00720c */ /* 0x000fc60003f05300 */
[----:B------:R-:W-:Y:S02]  /*0780*/  IMAD.X R9, RZ, RZ, R9, P2 ;  /* 0x000000ffff097224 */ /* 0x000fe400010e0609 */
[----:B--2---:R-:W-:Y:S01]  /*0790*/  FMUL R21, R14, R21 ;  /* 0x000000150e157220 */ /* 0x004fe20000400000 */
[----:B------:R-:W-:-:S04]  /*07a0*/  IADD3 R14, P1, PT, R10, 0x40, RZ ;  /* 0x000000400a0e7810 */ /* 0x000fc80007f3e0ff */
[----:B------:R1:W-:Y:S01]  /*07b0*/  STG.E desc[UR8][R10.64+0x1c], R21 ;  /* 0x00001c150a007986 */ /* 0x0003e2000c101908 */
[----:B0-----:R-:W-:Y:S02]  /*07c0*/  IMAD.X R17, RZ, RZ, R11, P1 ;  /* 0x000000ffff117224 */ /* 0x001fe400008e060b */
[----:B------:R-:W-:Y:S06]  /*07d0*/  @P0 BRA `(.L_x_1) ;  /* 0xfffffff800d40947 */ /* 0x000fec000383ffff */
[----:B------:R-:W-:Y:S02]  /*07e0*/  IMAD.MOV.U32 R9, RZ, RZ, R6 ;  /* 0x000000ffff097224 */ /* 0x000fe400078e0006 */
[----:B------:R-:W-:-:S07]  /*07f0*/  IMAD.U32 R6, RZ, RZ, UR13 ;  /* 0x0000000dff067e24 */ /* 0x000fce000f8e00ff */
.L_x_0:
[----:B------:R-:W-:-:S04]  /*0800*/  UISETP.NE.U32.AND UP1, UPT, UR16, URZ, UPT ;  /* 0x000000ff1000728c */ /* 0x000fc8000bf25070 */
[----:B------:R-:W-:-:S09]  /*0810*/  UISETP.NE.AND.EX UP1, UPT, URZ, URZ, UPT, UP1 ;  /* 0x000000ffff00728c */ /* 0x000fd2000bf25310 */
[----:B------:R-:W-:Y:S05]  /*0820*/  BRA.U !UP1, `(.L_x_2) ;  /* 0x00000011093c7547 */ /* 0x000fea000b800000 */
[----:B------:R-:W-:Y:S02]  /*0830*/  UIADD3 UR7, UP1, UPT, UR16, -0x1, URZ ;  /* 0xffffffff10077890 */ /* 0x000fe4000ff3e0ff */
[----:B------:R-:W-:Y:S02]  /*0840*/  UISETP.NE.U32.AND UP2, UPT, UR15, URZ, UPT ;  /* 0x000000ff0f00728c */ /* 0x000fe4000bf45070 */
[----:B------:R-:W-:Y:S02]  /*0850*/  UIADD3.X UR10, UPT, UPT, URZ, -0x1, URZ, UP1, !UPT ;  /* 0xffffffffff0a7890 */ /* 0x000fe40008ffe4ff */
[----:B------:R-:W-:Y:S02]  /*0860*/  UISETP.GE.U32.AND UP1, UPT, UR7, 0x7, UPT ;  /* 0x000000070700788c */ /* 0x000fe4000bf26070 */
[----:B------:R-:W-:Y:S02]  /*0870*/  UISETP.NE.AND.EX UP2, UPT, URZ, URZ, UPT, UP2 ;  /* 0x000000ffff00728c */ /* 0x000fe4000bf45320 */
[----:B------:R-:W-:-:S09]  /*0880*/  UISETP.GE.U32.AND.EX UP1, UPT, UR10, URZ, UPT, UP1 ;  /* 0x000000ff0a00728c */ /* 0x000fd2000bf26110 */
[----:B------:R-:W-:Y:S05]  /*0890*/  BRA.U !UP1, `(.L_x_3) ;  /* 0x0000000909207547 */ /* 0x000fea000b800000 */
[----:B------:R-:W0:Y:S01]  /*08a0*/  LDCU.64 UR18, c[0x0][0x388] ;  /* 0x00007100ff1277ac */ /* 0x000e220008000a00 */
[----:B-1----:R-:W2:Y:S01]  /*08b0*/  LDG.E R11, desc[UR8][R2.64] ;  /* 0x00000008020b7981 */ /* 0x002ea2000c1e1900 */
[----:B------:R-:W1:Y:S01]  /*08c0*/  LDCU.128 UR20, c[0x0][0x390] ;  /* 0x00007200ff1477ac */ /* 0x000e620008000c00 */
[----:B0-----:R-:W-:-:S04]  /*08d0*/  LEA R12, P0, R6, UR18, 0x2 ;  /* 0x00000012060c7c11 */ /* 0x001fc8000f8010ff */
[----:B------:R-:W-:-:S05]  /*08e0*/  LEA.HI.X R13, R6, UR19, R9, 0x2, P0 ;  /* 0x00000013060d7c11 */ /* 0x000fca00080f1409 */
[----:B------:R0:W2:Y:S01]  /*08f0*/  LDG.E R18, desc[UR8][R12.64] ;  /* 0x000000080c127981 */ /* 0x0000a2000c1e1900 */
[----:B------:R-:W-:Y:S01]  /*0900*/  IADD3 R10, P0, PT, R6, 0x1, RZ ;  /* 0x00000001060a7810 */ /* 0x000fe20007f1e0ff */
[----:B------:R-:W-:Y:S02]  /*0910*/  IMAD.MOV.U32 R8, RZ, RZ, R6 ;  /* 0x000000ffff087224 */ /* 0x000fe400078e0006 */
[----:B-1----:R-:W-:Y:S02]  /*0920*/  IMAD R14, R0, UR22, RZ ;  /* 0x00000016000e7c24 */ /* 0x002fe4000f8e02ff */
[--C-:B------:R-:W-:Y:S02]  /*0930*/  IMAD.X R19, RZ, RZ, R9.reuse, P0 ;  /* 0x000000ffff137224 */ /* 0x100fe400000e0609 */
[C---:B------:R-:W-:Y:S02]  /*0940*/  IMAD.SHL.U32 R15, R10.reuse, 0x4, RZ ;  /* 0x000000040a0f7824 */ /* 0x040fe400078e00ff */
[----:B------:R-:W-:Y:S01]  /*0950*/  IMAD.WIDE.U32 R16, R5, UR22, R8 ;  /* 0x0000001605107c25 */ /* 0x000fe2000f8e0008 */
[----:B------:R-:W-:-:S03]  /*0960*/  SHF.L.U64.HI R19, R10, 0x2, R19 ;  /* 0x000000020a137819 */ /* 0x000fc60000010213 */
[----:B------:R-:W-:Y:S01]  /*0970*/  IMAD R8, R5, UR23, R14 ;  /* 0x0000001705087c24 */ /* 0x000fe2000f8e020e */
[----:B------:R-:W-:Y:S02]  /*0980*/  LOP3.LUT R15, R15, 0xfffffffc, RZ, 0xc0, !PT ;  /* 0xfffffffc0f0f7812 */ /* 0x000fe400078ec0ff */
[C---:B------:R-:W-:Y:S01]  /*0990*/  LEA R14, P0, R16.reuse, UR20, 0x2 ;  /* 0x00000014100e7c11 */ /* 0x040fe2000f8010ff */
[----:B------:R-:W-:Y:S01]  /*09a0*/  IMAD.IADD R17, R17, 0x1, R8 ;  /* 0x0000000111117824 */ /* 0x000fe200078e0208 */
[----:B0-----:R-:W-:Y:S02]  /*09b0*/  LOP3.LUT R13, R19, 0x3, RZ, 0xc0, !PT ;  /* 0x00000003130d7812 */ /* 0x001fe400078ec0ff */
[----:B------:R-:W-:Y:S02]  /*09c0*/  IADD3 R12, P1, PT, R15, UR18, RZ ;  /* 0x000000120f0c7c10 */ /* 0x000fe4000ff3e0ff */
[----:B------:R-:W-:Y:S02]  /*09d0*/  LEA.HI.X R15, R16, UR21, R17, 0x2, P0 ;  /* 0x00000015100f7c11 */ /* 0x000fe400080f1411 */
[----:B------:R-:W-:Y:S01]  /*09e0*/  IADD3.X R13, PT, PT, R13, UR19, RZ, P1, !PT ;  /* 0x000000130d0d7c10 */ /* 0x000fe20008ffe4ff */
[----:B--2---:R-:W-:-:S05]  /*09f0*/  FMUL R11, R11, R18 ;  /* 0x000000120b0b7220 */ /* 0x004fca0000400000 */
[----:B------:R0:W-:Y:S04]  /*0a00*/  STG.E desc[UR8][R14.64], R11 ;  /* 0x0000000b0e007986 */ /* 0x0001e8000c101908 */
[----:B------:R1:W2:Y:S04]  /*0a10*/  LDG.E R20, desc[UR8][R12.64] ;  /* 0x000000080c147981 */ /* 0x0002a8000c1e1900 */
[----:B------:R-:W2:Y:S01]  /*0a20*/  LDG.E R17, desc[UR8][R2.64] ;  /* 0x0000000802117981 */ /* 0x000ea2000c1e1900 */
[----:B------:R-:W-:Y:S01]  /*0a30*/  IADD3 R16, P0, PT, R6, 0x2, RZ ;  /* 0x0000000206107810 */ /* 0x000fe20007f1e0ff */
[----:B0-----:R-:W-:-:S03]  /*0a40*/  IMAD.MOV.U32 R11, RZ, RZ, RZ ;  /* 0x000000ffff0b7224 */ /* 0x001fc600078e00ff */
[----:B------:R-:W-:Y:S01]  /*0a50*/  IADD3.X R23, PT, PT, RZ, R9, RZ, P0, !PT ;  /* 0x00000009ff177210 */ /* 0x000fe200007fe4ff */
[C---:B------:R-:W-:Y:S02]  /*0a60*/  IMAD.SHL.U32 R21, R16.reuse, 0x4, RZ ;  /* 0x0000000410157824 */ /* 0x040fe400078e00ff */
[----:B------:R-:W-:Y:S01]  /*0a70*/  IMAD.WIDE.U32 R18, R5, UR22, R10 ;  /* 0x0000001605127c25 */ /* 0x000fe2000f8e000a */
[----:B------:R-:W-:Y:S02]  /*0a80*/  SHF.L.U64.HI R22, R16, 0x2, R23 ;  /* 0x0000000210167819 */ /* 0x000fe40000010217 */
[----:B------:R-:W-:Y:S01]  /*0a90*/  LOP3.LUT R10, R21, 0xfffffffc, RZ, 0xc0, !PT ;  /* 0xfffffffc150a7812 */ /* 0x000fe200078ec0ff */
[----:B------:R-:W-:Y:S01]  /*0aa0*/  IMAD.IADD R11, R8, 0x1, R19 ;  /* 0x00000001080b7824 */ /* 0x000fe200078e0213 */
[----:B-1----:R-:W-:Y:S02]  /*0ab0*/  LEA R12, P0, R18, UR20, 0x2 ;  /* 0x00000014120c7c11 */ /* 0x002fe4000f8010ff */
[----:B------:R-:W-:-:S02]  /*0ac0*/  LOP3.LUT R21, R22, 0x3, RZ, 0xc0, !PT ;  /* 0x0000000316157812 */ /* 0x000fc400078ec0ff */
        /* <DEDUP_REMOVED lines=8> */
[----:B------:R-:W-:-:S04]  /*0b50*/  IMAD.MOV.U32 R17, RZ, RZ, RZ ;  /* 0x000000ffff117224 */ /* 0x000fc800078e00ff */
[----:B------:R-:W-:Y:S02]  /*0b60*/  IMAD.X R21, RZ, RZ, R9, P0 ;  /* 0x000000ffff157224 */ /* 0x000fe400000e0609 */
[C---:B------:R-:W-:Y:S02]  /*0b70*/  IMAD.SHL.U32 R20, R14.reuse, 0x4, RZ ;  /* 0x000000040e147824 */ /* 0x040fe400078e00ff */
[----:B------:R-:W-:Y:S01]  /*0b80*/  IMAD.WIDE.U32 R16, R5, UR22, R16 ;  /* 0x0000001605107c25 */ /* 0x000fe2000f8e0010 */
[----:B------:R-:W-:Y:S02]  /*0b90*/  SHF.L.U64.HI R21, R14, 0x2, R21 ;  /* 0x000000020e157819 */ /* 0x000fe40000010215 */
[----:B------:R-:W-:Y:S01]  /*0ba0*/  LOP3.LUT R20, R20, 0xfffffffc, RZ, 0xc0, !PT ;  /* 0xfffffffc14147812 */ /* 0x000fe200078ec0ff */
[----:B0-----:R-:W-:Y:S01]  /*0bb0*/  IMAD.IADD R13, R8, 0x1, R17 ;  /* 0x00000001080d7824 */ /* 0x001fe200078e0211 */
[----:B------:R-:W-:Y:S02]  /*0bc0*/  LEA R12, P0, R16, UR20, 0x2 ;  /* 0x00000014100c7c11 */ /* 0x000fe4000f8010ff */
[----:B------:R-:W-:-:S02]  /*0bd0*/  LOP3.LUT R21, R21, 0x3, RZ, 0xc0, !PT ;  /* 0x0000000315157812 */ /* 0x000fc400078ec0ff */
[----:B-1----:R-:W-:Y:S02]  /*0be0*/  IADD3 R10, P1, PT, R20, UR18, RZ ;  /* 0x00000012140a7c10 */ /* 0x002fe4000ff3e0ff */
        /* <DEDUP_REMOVED lines=29> */
[----:B------:R-:W-:Y:S02]  /*0dc0*/  LOP3.LUT R20, R20, 0xfffffffc, RZ, 0xc0, !PT ;  /* 0xfffffffc14147812 */ /* 0x000fe400078ec0ff */
[----:B0-----:R-:W-:Y:S02]  /*0dd0*/  IADD3 R13, PT, PT, R8, R17, RZ ;  /* 0x00000011080d7210 */ /* 0x001fe40007ffe0ff */
[----:B------:R-:W-:-:S02]  /*0de0*/  LEA R12, P0, R16, UR20, 0x2 ;  /* 0x00000014100c7c11 */ /* 0x000fc4000f8010ff */
[----:B------:R-:W-:Y:S02]  /*0df0*/  LOP3.LUT R21, R21, 0x3, RZ, 0xc0, !PT ;  /* 0x0000000315157812 */ /* 0x000fe400078ec0ff */
        /* <DEDUP_REMOVED lines=32> */
[----:B-1----:R-:W-:Y:S02]  /*1000*/  LEA R10, P0, R16, UR20, 0x2 ;  /* 0x00000014100a7c11 */ /* 0x002fe4000f8010ff */
[----:B------:R-:W-:-:S02]  /*1010*/  LOP3.LUT R20, R20, 0x3, RZ, 0xc0, !PT ;  /* 0x0000000314147812 */ /* 0x000fc400078ec0ff */
[----:B------:R-:W-:Y:S02]  /*1020*/  IADD3 R12, P1, PT, R9, UR18, RZ ;  /* 0x00000012090c7c10 */ /* 0x000fe4000ff3e0ff */
[----:B------:R-:W-:Y:S02]  /*1030*/  LEA.HI.X R11, R16, UR21, R13, 0x2, P0 ;  /* 0x00000015100b7c11 */ /* 0x000fe400080f140d */
[----:B------:R-:W-:Y:S01]  /*1040*/  IADD3.X R13, PT, PT, R20, UR19, RZ, P1, !PT ;  /* 0x00000013140d7c10 */ /* 0x000fe20008ffe4ff */
[----:B--2---:R-:W-:-:S05]  /*1050*/  FMUL R9, R15, R18 ;  /* 0x000000120f097220 */ /* 0x004fca0000400000 */
[----:B------:R0:W-:Y:S04]  /*1060*/  STG.E desc[UR8][R10.64], R9 ;  /* 0x000000090a007986 */ /* 0x0001e8000c101908 */
[----:B------:R-:W2:Y:S04]  /*1070*/  LDG.E R13, desc[UR8][R12.64] ;  /* 0x000000080c0d7981 */ /* 0x000ea8000c1e1900 */
[----:B------:R-:W2:Y:S01]  /*1080*/  LDG.E R18, desc[UR8][R2.64] ;  /* 0x0000000802127981 */ /* 0x000ea2000c1e1900 */
[----:B------:R-:W-:Y:S02]  /*1090*/  IMAD.MOV.U32 R15, RZ, RZ, RZ ;  /* 0x000000ffff0f7224 */ /* 0x000fe400078e00ff */
[----:B------:R-:W-:-:S04]  /*10a0*/  IMAD.WIDE.U32 R14, R5, UR22, R14 ;  /* 0x00000016050e7c25 */ /* 0x000fc8000f8e000e */
[----:B------:R-:W-:Y:S01]  /*10b0*/  IMAD.IADD R15, R8, 0x1, R15 ;  /* 0x00000001080f7824 */ /* 0x000fe200078e020f */
[----:B------:R-:W-:-:S04]  /*10c0*/  LEA R16, P0, R14, UR20, 0x2 ;  /* 0x000000140e107c11 */ /* 0x000fc8000f8010ff */
[----:B------:R-:W-:Y:S01]  /*10d0*/  LEA.HI.X R17, R14, UR21, R15, 0x2, P0 ;  /* 0x000000150e117c11 */ /* 0x000fe200080f140f */
[----:B------:R-:W-:Y:S02]  /*10e0*/  VIADD R6, R6, 0x8 ;  /* 0x0000000806067836 */ /* 0x000fe40000000000 */
[----:B0-----:R-:W-:Y:S02]  /*10f0*/  IMAD.MOV.U32 R9, RZ, RZ, RZ ;  /* 0x000000ffff097224 */ /* 0x001fe400078e00ff */
[----:B--2---:R-:W-:-:S05]  /*1100*/  FMUL R15, R18, R13 ;  /* 0x0000000d120f7220 */ /* 0x004fca0000400000 */
[----:B------:R0:W-:Y:S02]  /*1110*/  STG.E desc[UR8][R16.64], R15 ;  /* 0x0000000f10007986 */ /* 0x0001e4000c101908 */
.L_x_3:
[----:B------:R-:W-:Y:S05]  /*1120*/  BRA.U !UP2, `(.L_x_2) ;  /* 0x000000050afc7547 */ /* 0x000fea000b800000 */
[----:B------:R-:W-:-:S04]  /*1130*/  UISETP.NE.U32.AND UP1, UPT, UR6, URZ, UPT ;  /* 0x000000ff0600728c */ /* 0x000fc8000bf25070 */
[----:B------:R-:W-:Y:S01]  /*1140*/  UISETP.NE.AND.EX UP1, UPT, URZ, URZ, UPT, UP1 ;  /* 0x000000ffff00728c */ /* 0x000fe2000bf25310 */
[----:B------:R-:W-:Y:S10]  /*1150*/  BRA.U !UP0, `(.L_x_4) ;  /* 0x0000000508107547 */ /* 0x000ff4000b800000 */
[----:B------:R-:W2:Y:S01]  /*1160*/  LDCU.64 UR18, c[0x0][0x388] ;  /* 0x00007100ff1277ac */ /* 0x000ea20008000a00 */
[----:B-1----:R-:W3:Y:S01]  /*1170*/  LDG.E R11, desc[UR8][R2.64] ;  /* 0x00000008020b7981 */ /* 0x002ee2000c1e1900 */
[----:B------:R-:W1:Y:S01]  /*1180*/  LDCU.128 UR20, c[0x0][0x390] ;  /* 0x00007200ff1477ac */ /* 0x000e620008000c00 */
[----:B--2---:R-:W-:-:S04]  /*1190*/  LEA R12, P0, R6, UR18, 0x2 ;  /* 0x00000012060c7c11 */ /* 0x004fc8000f8010ff */
[----:B------:R-:W-:-:S05]  /*11a0*/  LEA.HI.X R13, R6, UR19, R9, 0x2, P0 ;  /* 0x00000013060d7c11 */ /* 0x000fca00080f1409 */
[----:B------:R2:W3:Y:S01]  /*11b0*/  LDG.E R18, desc[UR8][R12.64] ;  /* 0x000000080c127981 */ /* 0x0004e2000c1e1900 */
[----:B------:R-:W-:Y:S01]  /*11c0*/  IADD3 R10, P0, PT, R6, 0x1, RZ ;  /* 0x00000001060a7810 */ /* 0x000fe20007f1e0ff */
[----:B------:R-:W-:Y:S02]  /*11d0*/  IMAD.MOV.U32 R8, RZ, RZ, R6 ;  /* 0x000000ffff087224 */ /* 0x000fe400078e0006 */
[----:B-1----:R-:W-:Y:S01]  /*11e0*/  IMAD R14, R0, UR22, RZ ;  /* 0x00000016000e7c24 */ /* 0x002fe2000f8e02ff */
[----:B0-----:R-:W-:Y:S01]  /*11f0*/  IADD3.X R15, PT, PT, RZ, R9, RZ, P0, !PT ;  /* 0x00000009ff0f7210 */ /* 0x001fe200007fe4ff */
[C---:B------:R-:W-:Y:S02]  /*1200*/  IMAD.SHL.U32 R19, R10.reuse, 0x4, RZ ;  /* 0x000000040a137824 */ /* 0x040fe400078e00ff */
[----:B------:R-:W-:Y:S01]  /*1210*/  IMAD.WIDE.U32 R16, R5, UR22, R8 ;  /* 0x0000001605107c25 */ /* 0x000fe2000f8e0008 */
[----:B------:R-:W-:-:S03]  /*1220*/  SHF.L.U64.HI R15, R10, 0x2, R15 ;  /* 0x000000020a0f7819 */ /* 0x000fc6000001020f */
[----:B------:R-:W-:Y:S01]  /*1230*/  IMAD R8, R5, UR23, R14 ;  /* 0x0000001705087c24 */ /* 0x000fe2000f8e020e */
[----:B------:R-:W-:Y:S02]  /*1240*/  LOP3.LUT R19, R19, 0xfffffffc, RZ, 0xc0, !PT ;  /* 0xfffffffc13137812 */ /* 0x000fe400078ec0ff */
[C---:B------:R-:W-:Y:S01]  /*1250*/  LEA R14, P0, R16.reuse, UR20, 0x2 ;  /* 0x00000014100e7c11 */ /* 0x040fe2000f8010ff */
[----:B--2---:R-:W-:Y:S01]  /*1260*/  IMAD.IADD R13, R17, 0x1, R8 ;  /* 0x00000001110d7824 */ /* 0x004fe200078e0208 */
[----:B------:R-:W-:Y:S02]  /*1270*/  LOP3.LUT R20, R15, 0x3, RZ, 0xc0, !PT ;  /* 0x000000030f147812 */ /* 0x000fe400078ec0ff */
[----:B------:R-:W-:Y:S02]  /*1280*/  IADD3 R12, P1, PT, R19, UR18, RZ ;  /* 0x00000012130c7c10 */ /* 0x000fe4000ff3e0ff */
[----:B------:R-:W-:Y:S02]  /*1290*/  LEA.HI.X R15, R16, UR21, R13, 0x2, P0 ;  /* 0x00000015100f7c11 */ /* 0x000fe400080f140d */
[----:B------:R-:W-:Y:S01]  /*12a0*/  IADD3.X R13, PT, PT, R20, UR19, RZ, P1, !PT ;  /* 0x00000013140d7c10 */ /* 0x000fe20008ffe4ff */
[----:B---3--:R-:W-:-:S05]  /*12b0*/  FMUL R11, R11, R18 ;  /* 0x000000120b0b7220 */ /* 0x008fca0000400000 */
[----:B------:R0:W-:Y:S04]  /*12c0*/  STG.E desc[UR8][R14.64], R11 ;  /* 0x0000000b0e007986 */ /* 0x0001e8000c101908 */
[----:B------:R1:W2:Y:S04]  /*12d0*/  LDG.E R20, desc[UR8][R12.64] ;  /* 0x000000080c147981 */ /* 0x0002a8000c1e1900 */
[----:B------:R-:W2:Y:S01]  /*12e0*/  LDG.E R17, desc[UR8][R2.64] ;  /* 0x0000000802117981 */ /* 0x000ea2000c1e1900 */
[----:B------:R-:W-:Y:S01]  /*12f0*/  IADD3 R16, P0, PT, R6, 0x2, RZ ;  /* 0x0000000206107810 */ /* 0x000fe20007f1e0ff */
[----:B0-----:R-:W-:-:S04]  /*1300*/  IMAD.MOV.U32 R11, RZ, RZ, RZ ;  /* 0x000000ffff0b7224 */ /* 0x001fc800078e00ff */
[----:B------:R-:W-:Y:S02]  /*1310*/  IMAD.X R21, RZ, RZ, R9, P0 ;  /* 0x000000ffff157224 */ /* 0x000fe400000e0609 */
        /* <DEDUP_REMOVED lines=21> */
[----:B------:R-:W-:Y:S01]  /*1470*/  LOP3.LUT R21, R9, 0x3, RZ, 0xc0, !PT ;  /* 0x0000000309157812 */ /* 0x000fe200078ec0ff */
[----:B------:R-:W-:Y:S01]  /*1480*/  IMAD.IADD R9, R8, 0x1, R17 ;  /* 0x0000000108097824 */ /* 0x000fe200078e0211 */
[----:B-1----:R-:W-:-:S02]  /*1490*/  LEA R10, P0, R16, UR20, 0x2 ;  /* 0x00000014100a7c11 */ /* 0x002fc4000f8010ff */
[----:B0-----:R-:W-:Y:S02]  /*14a0*/  IADD3 R12, P1, PT, R20, UR18, RZ ;  /* 0x00000012140c7c10 */ /* 0x001fe4000ff3e0ff */
        /* <DEDUP_REMOVED lines=11> */
[----:B0-----:R-:W-:Y:S02]  /*1560*/  HFMA2 R9, -RZ, RZ, 0, 0 ;  /* 0x00000000ff097431 */ /* 0x001fe400000001ff */
[----:B------:R-:W-:Y:S02]  /*1570*/  VIADD R6, R6, 0x4 ;  /* 0x0000000406067836 */ /* 0x000fe40000000000 */
[----:B--2---:R-:W-:-:S05]  /*1580*/  FMUL R15, R18, R13 ;  /* 0x0000000d120f7220 */ /* 0x004fca0000400000 */
[----:B------:R2:W-:Y:S02]  /*1590*/  STG.E desc[UR8][R16.64], R15 ;  /* 0x0000000f10007986 */ /* 0x0005e4000c101908 */
.L_x_4:
[----:B------:R-:W-:Y:S05]  /*15a0*/  BRA.U !UP1, `(.L_x_2) ;  /* 0x0000000109dc7547 */ /* 0x000fea000b800000 */
[----:B------:R-:W1:Y:S01]  /*15b0*/  LDCU.64 UR18, c[0x0][0x388] ;  /* 0x00007100ff1277ac */ /* 0x000e620008000a00 */
[----:B0-2---:R-:W2:Y:S01]  /*15c0*/  LDG.E R16, desc[UR8][R2.64] ;  /* 0x0000000802107981 */ /* 0x005ea2000c1e1900 */
[----:B------:R-:W0:Y:S01]  /*15d0*/  LDCU.128 UR20, c[0x0][0x390] ;  /* 0x00007200ff1477ac */ /* 0x000e220008000c00 */
[----:B-1----:R-:W-:-:S04]  /*15e0*/  LEA R10, P0, R6, UR18, 0x2 ;  /* 0x00000012060a7c11 */ /* 0x002fc8000f8010ff */
[----:B------:R-:W-:-:S06]  /*15f0*/  LEA.HI.X R11, R6, UR19, R9, 0x2, P0 ;  /* 0x00000013060b7c11 */ /* 0x000fcc00080f1409 */
[----:B------:R-:W2:Y:S01]  /*1600*/  LDG.E R11, desc[UR8][R10.64] ;  /* 0x000000080a0b7981 */ /* 0x000ea2000c1e1900 */
[----:B0-----:R-:W-:Y:S02]  /*1610*/  IMAD R0, R0, UR22, RZ ;  /* 0x0000001600007c24 */ /* 0x001fe4000f8e02ff */
[----:B------:R-:W-:Y:S02]  /*1620*/  IMAD.MOV.U32 R8, RZ, RZ, R6 ;  /* 0x000000ffff087224 */ /* 0x000fe400078e0006 */
[C---:B------:R-:W-:Y:S02]  /*1630*/  IMAD R0, R5.reuse, UR23, R0 ;  /* 0x0000001705007c24 */ /* 0x040fe4000f8e0200 */
[----:B------:R-:W-:-:S04]  /*1640*/  IMAD.WIDE.U32 R12, R5, UR22, R8 ;  /* 0x00000016050c7c25 */ /* 0x000fc8000f8e0008 */
[----:B------:R-:W-:Y:S01]  /*1650*/  IMAD.IADD R13, R0, 0x1, R13 ;  /* 0x00000001000d7824 */ /* 0x000fe200078e020d */
[----:B------:R-:W-:-:S04]  /*1660*/  LEA R14, P0, R12, UR20, 0x2 ;  /* 0x000000140c0e7c11 */ /* 0x000fc8000f8010ff */
[----:B------:R-:W-:Y:S01]  /*1670*/  LEA.HI.X R15, R12, UR21, R13, 0x2, P0 ;  /* 0x000000150c0f7c11 */ /* 0x000fe200080f140d */
[----:B------:R-:W-:-:S04]  /*1680*/  UISETP.NE.U32.AND UP1, UPT, UR6, 0x1, UPT ;  /* 0x000000010600788c */ /* 0x000fc8000bf25070 */
[----:B------:R-:W-:Y:S01]  /*1690*/  UISETP.NE.AND.EX UP1, UPT, URZ, URZ, UPT, UP1 ;  /* 0x000000ffff00728c */ /* 0x000fe2000bf25310 */
[----:B--2---:R-:W-:-:S05]  /*16a0*/  FMUL R13, R16, R11 ;  /* 0x0000000b100d7220 */ /* 0x004fca0000400000 */
[----:B------:R3:W-:Y:S03]  /*16b0*/  STG.E desc[UR8][R14.64], R13 ;  /* 0x0000000d0e007986 */ /* 0x0007e6000c101908 */
[----:B------:R-:W-:Y:S05]  /*16c0*/  BRA.U !UP1, `(.L_x_2) ;  /* 0x0000000109947547 */ /* 0x000fea000b800000 */
[----:B------:R-:W-:-:S05]  /*16d0*/  IADD3 R10, P0, PT, R6, 0x1, RZ ;  /* 0x00000001060a7810 */ /* 0x000fca0007f1e0ff */
[----:B------:R-:W-:Y:S02]  /*16e0*/  IMAD.X R11, RZ, RZ, R9, P0 ;  /* 0x000000ffff0b7224 */ /* 0x000fe400000e0609 */
[----:B------:R-:W-:-:S03]  /*16f0*/  IMAD.SHL.U32 R12, R10, 0x4, RZ ;  /* 0x000000040a0c7824 */ /* 0x000fc600078e00ff */
[----:B------:R-:W-:Y:S02]  /*1700*/  SHF.L.U64.HI R8, R10, 0x2, R11 ;  /* 0x000000020a087819 */ /* 0x000fe4000001020b */
[----:B------:R-:W-:Y:S02]  /*1710*/  LOP3.LUT R12, R12, 0xfffffffc, RZ, 0xc0, !PT ;  /* 0xfffffffc0c0c7812 */ /* 0x000fe400078ec0ff */
[----:B------:R-:W-:Y:S02]  /*1720*/  LOP3.LUT R8, R8, 0x3, RZ, 0xc0, !PT ;  /* 0x0000000308087812 */ /* 0x000fe400078ec0ff */
[----:B------:R-:W-:-:S04]  /*1730*/  IADD3 R12, P0, PT, R12, UR18, RZ ;  /* 0x000000120c0c7c10 */ /* 0x000fc8000ff1e0ff */
[----:B---3--:R-:W-:Y:S02]  /*1740*/  IADD3.X R13, PT, PT, R8, UR19, RZ, P0, !PT ;  /* 0x00000013080d7c10 */ /* 0x008fe400087fe4ff */
[----:B------:R-:W2:Y:S04]  /*1750*/  LDG.E R8, desc[UR8][R2.64] ;  /* 0x0000000802087981 */ /* 0x000ea8000c1e1900 */
[----:B------:R-:W2:Y:S01]  /*1760*/  LDG.E R13, desc[UR8][R12.64] ;  /* 0x000000080c0d7981 */ /* 0x000ea2000c1e1900 */
[----:B------:R-:W-:Y:S01]  /*1770*/  IMAD.MOV.U32 R11, RZ, RZ, RZ ;  /* 0x000000ffff0b7224 */ /* 0x000fe200078e00ff */
[----:B------:R-:W-:Y:S01]  /*1780*/  UISETP.NE.U32.AND UP1, UPT, UR6, 0x2, UPT ;  /* 0x000000020600788c */ /* 0x000fe2000bf25070 */
[----:B------:R-:W-:-:S03]  /*1790*/  IMAD.WIDE.U32 R10, R5, UR22, R10 ;  /* 0x00000016050a7c25 */ /* 0x000fc6000f8e000a */
[----:B------:R-:W-:Y:S01]  /*17a0*/  UISETP.NE.AND.EX UP1, UPT, URZ, URZ, UPT, UP1 ;  /* 0x000000ffff00728c */ /* 0x000fe2000bf25310 */
[----:B------:R-:W-:Y:S01]  /*17b0*/  IMAD.IADD R11, R0, 0x1, R11 ;  /* 0x00000001000b7824 */ /* 0x000fe200078e020b */
[----:B------:R-:W-:-:S04]  /*17c0*/  LEA R14, P0, R10, UR20, 0x2 ;  /* 0x000000140a0e7c11 */ /* 0x000fc8000f8010ff */
[----:B------:R-:W-:Y:S01]  /*17d0*/  LEA.HI.X R15, R10, UR21, R11, 0x2, P0 ;  /* 0x000000150a0f7c11 */ /* 0x000fe200080f140b */
[----:B--2---:R-:W-:-:S05]  /*17e0*/  FMUL R11, R8, R13 ;  /* 0x0000000d080b7220 */ /* 0x004fca0000400000 */
[----:B------:R4:W-:Y:S01]  /*17f0*/  STG.E desc[UR8][R14.64], R11 ;  /* 0x0000000b0e007986 */ /* 0x0009e2000c101908 */
[----:B------:R-:W-:Y:S05]  /*1800*/  BRA.U !UP1, `(.L_x_2) ;  /* 0x0000000109447547 */ /* 0x000fea000b800000 */
[----:B------:R-:W-:Y:S01]  /*1810*/  IADD3 R8, P0, PT, R6, 0x2, RZ ;  /* 0x0000000206087810 */ /* 0x000fe20007f1e0ff */
[----:B------:R-:W2:Y:S04]  /*1820*/  LDG.E R2, desc[UR8][R2.64] ;  /* 0x0000000802027981 */ /* 0x000ea8000c1e1900 */
[----:B------:R-:W-:Y:S02]  /*1830*/  IMAD.X R9, RZ, RZ, R9, P0 ;  /* 0x000000ffff097224 */ /* 0x000fe400000e0609 */
[----:B------:R-:W-:-:S03]  /*1840*/  IMAD.SHL.U32 R10, R8, 0x4, RZ ;  /* 0x00000004080a7824 */ /* 0x000fc600078e00ff */
[----:B------:R-:W-:Y:S02]  /*1850*/  SHF.L.U64.HI R6, R8, 0x2, R9 ;  /* 0x0000000208067819 */ /* 0x000fe40000010209 */
[----:B------:R-:W-:Y:S02]  /*1860*/  LOP3.LUT R10, R10, 0xfffffffc, RZ, 0xc0, !PT ;  /* 0xfffffffc0a0a7812 */ /* 0x000fe400078ec0ff */
[----:B------:R-:W-:Y:S02]  /*1870*/  LOP3.LUT R6, R6, 0x3, RZ, 0xc0, !PT ;  /* 0x0000000306067812 */ /* 0x000fe400078ec0ff */
[----:B------:R-:W-:-:S04]  /*1880*/  IADD3 R10, P0, PT, R10, UR18, RZ ;  /* 0x000000120a0a7c10 */ /* 0x000fc8000ff1e0ff */
[----:B----4-:R-:W-:-:S06]  /*1890*/  IADD3.X R11, PT, PT, R6, UR19, RZ, P0, !PT ;  /* 0x00000013060b7c10 */ /* 0x010fcc00087fe4ff */
[----:B------:R-:W2:Y:S01]  /*18a0*/  LDG.E R11, desc[UR8][R10.64] ;  /* 0x000000080a0b7981 */ /* 0x000ea2000c1e1900 */
[----:B------:R-:W-:Y:S02]  /*18b0*/  IMAD.MOV.U32 R9, RZ, RZ, RZ ;  /* 0x000000ffff097224 */ /* 0x000fe400078e00ff */
[----:B------:R-:W-:-:S04]  /*18c0*/  IMAD.WIDE.U32 R8, R5, UR22, R8 ;  /* 0x0000001605087c25 */ /* 0x000fc8000f8e0008 */
[----:B------:R-:W-:Y:S01]  /*18d0*/  IMAD.IADD R5, R0, 0x1, R9 ;  /* 0x0000000100057824 */ /* 0x000fe200078e0209 */
[----:B------:R-:W-:-:S04]  /*18e0*/  LEA R12, P0, R8, UR20, 0x2 ;  /* 0x00000014080c7c11 */ /* 0x000fc8000f8010ff */
[----:B------:R-:W-:Y:S01]  /*18f0*/  LEA.HI.X R13, R8, UR21, R5, 0x2, P0 ;  /* 0x00000015080d7c11 */ /* 0x000fe200080f1405 */
[----:B--2---:R-:W-:-:S05]  /*1900*/  FMUL R5, R2, R11 ;  /* 0x0000000b02057220 */ /* 0x004fca0000400000 */
[----:B------:R0:W-:Y:S03]  /*1910*/  STG.E desc[UR8][R12.64], R5 ;  /* 0x000000050c007986 */ /* 0x0001e6000c101908 */
.L_x_2:
[----:B------:R-:W5:Y:S01]  /*1920*/  LDCU.64 UR18, c[0x0][0x398] ;  /* 0x00007300ff1277ac */ /* 0x000f620008000a00 */
[----:B0-----:R-:W-:-:S04]  /*1930*/  IMAD.IADD R5, R7, 0x1, R4 ;  /* 0x0000000107057824 */ /* 0x001fc800078e0204 */
[--C-:B------:R-:W-:Y:S01]  /*1940*/  IMAD.MOV.U32 R4, RZ, RZ, R5.reuse ;  /* 0x000000ffff047224 */ /* 0x100fe200078e0005 */
[----:B------:R-:W-:Y:S02]  /*1950*/  SHF.R.S32.HI R0, RZ, 0x1f, R5 ;  /* 0x0000001fff007819 */ /* 0x000fe40000011405 */
[----:B-----5:R-:W-:-:S04]  /*1960*/  ISETP.GE.U32.AND P0, PT, R5, UR18, PT ;  /* 0x0000001205007c0c */ /* 0x020fc8000bf06070 */
[----:B------:R-:W-:-:S13]  /*1970*/  ISETP.GE.U32.AND.EX P0, PT, R0, UR19, PT, P0 ;  /* 0x0000001300007c0c */ /* 0x000fda000bf06100 */
[----:B------:R-:W-:Y:S05]  /*1980*/  @!P0 BRA `(.L_x_5) ;  /* 0xffffffe800188947 */ /* 0x000fea000383ffff */
[----:B------:R-:W-:Y:S05]  /*1990*/  EXIT ;  /* 0x000000000000794d */ /* 0x000fea0003800000 */
.L_x_6:
[----:B------:R-:W-:-:S00]  /*19a0*/  BRA `(.L_x_6) ;  /* 0xfffffffc00fc7947 */ /* 0x000fc0000383ffff */
[----:B------:R-:W-:-:S00]  /*19b0*/  NOP ;  /* 0x0000000000007918 */ /* 0x000fc00000000000 */
        /* <DEDUP_REMOVED lines=12> */
.L_x_22:


//--------------------- .text._Z8generatePfmiP17curandStateXORWOW --------------------------
	.section	.text._Z8generatePfmiP17curandStateXORWOW,"ax",@progbits
	.align	128
        .global         _Z8generatePfmiP17curandStateXORWOW
        .type           _Z8generatePfmiP17curandStateXORWOW,@function
        .size           _Z8generatePfmiP17curandStateXORWOW,(.L_x_23 - _Z8generatePfmiP17curandStateXORWOW)
        .other          _Z8generatePfmiP17curandStateXORWOW,@"STO_CUDA_ENTRY STV_DEFAULT"
_Z8generatePfmiP17curandStateXORWOW:
.text._Z8generatePfmiP17curandStateXORWOW:
[----:B------:R-:W-:Y:S01]  /*0000*/  LDC R1, c[0x0][0x37c] ;  /* 0x0000df00ff017b82 */ /* 0x000fe20000000800 */
[----:B------:R-:W0:Y:S07]  /*0010*/  S2R R19, SR_TID.X ;  /* 0x0000000000137919 */ /* 0x000e2e0000002100 */
[----:B------:R-:W0:Y:S01]  /*0020*/  S2UR UR6, SR_CTAID.X ;  /* 0x00000000000679c3 */ /* 0x000e220000002500 */
[----:B------:R-:W1:Y:S01]  /*0030*/  LDCU.64 UR4, c[0x0][0x358] ;  /* 0x00006b00ff0477ac */ /* 0x000e620008000a00 */
[----:B------:R-:W2:Y:S06]  /*0040*/  LDCU.64 UR8, c[0x0][0x388] ;  /* 0x00007100ff0877ac */ /* 0x000eac0008000a00 */
[----:B------:R-:W0:Y:S01]  /*0050*/  LDC R14, c[0x0][0x360] ;  /* 0x0000d800ff0e7b82 */ /* 0x000e220000000800 */
[----:B------:R-:W3:Y:S07]  /*0060*/  LDCU.64 UR10, c[0x0][0x380] ;  /* 0x00007000ff0a77ac */ /* 0x000eee0008000a00 */
[----:B------:R-:W4:Y:S01]  /*0070*/  LDC.64 R12, c[0x0][0x398] ;  /* 0x0000e600ff0c7b82 */ /* 0x000f220000000a00 */
[----:B0-----:R-:W-:-:S04]  /*0080*/  IMAD R19, R14, UR6, R19 ;  /* 0x000000060e137c24 */ /* 0x001fc8000f8e0213 */
[----:B----4-:R-:W-:-:S05]  /*0090*/  IMAD.WIDE R12, R19, 0x30, R12 ;  /* 0x00000030130c7825 */ /* 0x010fca00078e020c */
[----:B-1----:R0:W5:Y:S04]  /*00a0*/  LDG.E R15, desc[UR4][R12.64+0x20] ;  /* 0x000020040c0f7981 */ /* 0x002168000c1e1900 */
[----:B------:R0:W5:Y:S04]  /*00b0*/  LDG.E.64 R10, desc[UR4][R12.64+0x28] ;  /* 0x000028040c0a7981 */ /* 0x000168000c1e1b00 */
[----:B------:R0:W5:Y:S04]  /*00c0*/  LDG.E.64 R8, desc[UR4][R12.64] ;  /* 0x000000040c087981 */ /* 0x000168000c1e1b00 */
[----:B------:R0:W5:Y:S04]  /*00d0*/  LDG.E.64 R6, desc[UR4][R12.64+0x8] ;  /* 0x000008040c067981 */ /* 0x000168000c1e1b00 */
[----:B------:R0:W5:Y:S04]  /*00e0*/  LDG.E.64 R4, desc[UR4][R12.64+0x10] ;  /* 0x000010040c047981 */ /* 0x000168000c1e1b00 */
[----:B------:R0:W5:Y:S01]  /*00f0*/  LDG.E.64 R2, desc[UR4][R12.64+0x18] ;  /* 0x000018040c027981 */ /* 0x000162000c1e1b00 */
[----:B--2---:R-:W-:Y:S01]  /*0100*/  ISETP.GE.U32.AND P0, PT, R19, UR8, PT ;  /* 0x0000000813007c0c */ /* 0x004fe2000bf06070 */
[----:B------:R-:W-:Y:S01]  /*0110*/  BSSY.RECONVERGENT B0, `(.L_x_7) ;  /* 0x0000027000007945 */ /* 0x000fe20003800200 */
[----:B------:R-:W-:-:S04]  /*0120*/  SHF.R.S32.HI R0, RZ, 0x1f, R19 ;  /* 0x0000001fff007819 */ /* 0x000fc80000011413 */
[----:B------:R-:W-:-:S13]  /*0130*/  ISETP.GE.U32.AND.EX P0, PT, R0, UR9, PT, P0 ;  /* 0x0000000900007c0c */ /* 0x000fda000bf06100 */
[----:B0--3--:R-:W-:Y:S05]  /*0140*/  @P0 BRA `(.L_x_8) ;  /* 0x00000000008c0947 */ /* 0x009fea0003800000 */
[----:B------:R-:W0:Y:S01]  /*0150*/  LDCU UR6, c[0x0][0x370] ;  /* 0x00006e00ff0677ac */ /* 0x000e220008000800 */
[----:B-----5:R-:W-:Y:S01]  /*0160*/  IMAD.MOV.U32 R20, RZ, RZ, R9 ;  /* 0x000000ffff147224 */ /* 0x020fe200078e0009 */
[----:B------:R-:W-:Y:S01]  /*0170*/  BSSY.RECONVERGENT B1, `(.L_x_9) ;  /* 0x000001f000017945 */ /* 0x000fe20003800200 */
[----:B------:R-:W-:Y:S01]  /*0180*/  IMAD.MOV.U32 R18, RZ, RZ, R19 ;  /* 0x000000ffff127224 */ /* 0x000fe200078e0013 */
[----:B------:R-:W1:Y:S01]  /*0190*/  LDCU UR7, c[0x0][0x390] ;  /* 0x00007200ff0777ac */ /* 0x000e620008000800 */
[----:B0-----:R-:W-:Y:S01]  /*01a0*/  IMAD R9, R14, UR6, RZ ;  /* 0x000000060e097c24 */ /* 0x001fe2000f8e02ff */
[----:B-1----:R-:W-:-:S07]  /*01b0*/  I2FP.F32.S32 R14, UR7 ;  /* 0x00000007000e7c45 */ /* 0x002fce0008201400 */
.L_x_10:
[----:B------:R-:W-:Y:S01]  /*01c0*/  SHF.R.U32.HI R17, RZ, 0x2, R20 ;  /* 0x00000002ff117819 */ /* 0x000fe20000011614 */
[----:B------:R-:W-:Y:S02]  /*01d0*/  IMAD.SHL.U32 R16, R5, 0x10, RZ ;  /* 0x0000001005107824 */ /* 0x000fe400078e00ff */
[----:B------:R-:W-:Y:S01]  /*01e0*/  VIADD R8, R8, 0x587c5 ;  /* 0x000587c508087836 */ /* 0x000fe20000000000 */
[----:B------:R-:W-:-:S04]  /*01f0*/  LOP3.LUT R17, R17, R20, RZ, 0x3c, !PT ;  /* 0x0000001411117212 */ /* 0x000fc800078e3cff */
[----:B------:R-:W-:-:S04]  /*0200*/  SHF.L.U32 R20, R17, 0x1, RZ ;  /* 0x0000000111147819 */ /* 0x000fc800000006ff */
[----:B------:R-:W-:Y:S01]  /*0210*/  LOP3.LUT R16, R5, R16, R20, 0x96, !PT ;  /* 0x0000001005107212 */ /* 0x000fe200078e9614 */
[----:B------:R-:W-:-:S03]  /*0220*/  IMAD.MOV.U32 R20, RZ, RZ, 0x2f800000 ;  /* 0x2f800000ff147424 */ /* 0x000fc600078e00ff */
[----:B------:R-:W-:-:S05]  /*0230*/  LOP3.LUT R21, R16, R17, RZ, 0x3c, !PT ;  /* 0x0000001110157212 */ /* 0x000fca00078e3cff */
[----:B------:R-:W-:-:S05]  /*0240*/  IMAD.IADD R16, R21, 0x1, R8 ;  /* 0x0000000115107824 */ /* 0x000fca00078e0208 */
[----:B------:R-:W-:Y:S02]  /*0250*/  I2FP.F32.U32 R17, R16 ;  /* 0x0000001000117245 */ /* 0x000fe40000201000 */
[----:B------:R-:W-:-:S03]  /*0260*/  LEA R16, P0, R19, UR10, 0x2 ;  /* 0x0000000a13107c11 */ /* 0x000fc6000f8010ff */
[----:B------:R-:W-:Y:S01]  /*0270*/  FFMA R23, R17, R20, 1.1641532182693481445e-10 ;  /* 0x2f00000011177423 */ /* 0x000fe20000000014 */
[----:B------:R-:W-:Y:S01]  /*0280*/  LEA.HI.X R17, R19, UR11, R0, 0x2, P0 ;  /* 0x0000000b13117c11 */ /* 0x000fe200080f1400 */
[----:B------:R-:W-:Y:S01]  /*0290*/  IMAD.MOV.U32 R20, RZ, RZ, R6 ;  /* 0x000000ffff147224 */ /* 0x000fe200078e0006 */
[----:B------:R-:W-:Y:S01]  /*02a0*/  IADD3 R19, PT, PT, R9, R18, RZ ;  /* 0x0000001209137210 */ /* 0x000fe20007ffe0ff */
[----:B------:R-:W-:Y:S01]  /*02b0*/  FMUL R23, R14, R23 ;  /* 0x000000170e177220 */ /* 0x000fe20000400000 */
[----:B------:R-:W-:Y:S01]  /*02c0*/  IMAD.MOV.U32 R6, RZ, RZ, R7 ;  /* 0x000000ffff067224 */ /* 0x000fe200078e0007 */
[----:B------:R-:W-:Y:S01]  /*02d0*/  MOV R7, R4 ;  /* 0x0000000400077202 */ /* 0x000fe20000000f00 */
[----:B------:R-:W-:Y:S01]  /*02e0*/  IMAD.MOV.U32 R4, RZ, RZ, R5 ;  /* 0x000000ffff047224 */ /* 0x000fe200078e0005 */
[----:B------:R-:W-:Y:S01]  /*02f0*/  ISETP.GE.U32.AND P0, PT, R19, UR8, PT ;  /* 0x0000000813007c0c */ /* 0x000fe2000bf06070 */
[----:B------:R0:W-:Y:S01]  /*0300*/  STG.E desc[UR4][R16.64], R23 ;  /* 0x0000001710007986 */ /* 0x0001e2000c101904 */
[--C-:B------:R-:W-:Y:S01]  /*0310*/  SHF.R.S32.HI R0, RZ, 0x1f, R19.reuse ;  /* 0x0000001fff007819 */ /* 0x100fe20000011413 */
[----:B------:R-:W-:Y:S01]  /*0320*/  IMAD.MOV.U32 R18, RZ, RZ, R19 ;  /* 0x000000ffff127224 */ /* 0x000fe200078e0013 */
[----:B------:R-:W-:-:S02]  /*0330*/  MOV R5, R21 ;  /* 0x0000001500057202 */ /* 0x000fc40000000f00 */
[----:B------:R-:W-:-:S13]  /*0340*/  ISETP.GE.U32.AND.EX P0, PT, R0, UR9, PT, P0 ;  /* 0x0000000900007c0c */ /* 0x000fda000bf06100 */
[----:B0-----:R-:W-:Y:S05]  /*0350*/  @!P0 BRA `(.L_x_10) ;  /* 0xfffffffc00988947 */ /* 0x001fea000383ffff */
[----:B------:R-:W-:Y:S05]  /*0360*/  BSYNC.RECONVERGENT B1 ;  /* 0x0000000000017941 */ /* 0x000fea0003800200 */
.L_x_9:
[----:B------:R-:W-:-:S07]  /*0370*/  IMAD.MOV.U32 R9, RZ, RZ, R20 ;  /* 0x000000ffff097224 */ /* 0x000fce00078e0014 */
.L_x_8:
[----:B------:R-:W-:Y:S05]  /*0380*/  BSYNC.RECONVERGENT B0 ;  /* 0x0000000000007941 */ /* 0x000fea0003800200 */
.L_x_7:
[----:B-----5:R-:W-:Y:S04]  /*0390*/  STG.E.64 desc[UR4][R12.64], R8 ;  /* 0x000000080c007986 */ /* 0x020fe8000c101b04 */
[----:B------:R-:W-:Y:S04]  /*03a0*/  STG.E.64 desc[UR4][R12.64+0x8], R6 ;  /* 0x000008060c007986 */ /* 0x000fe8000c101b04 */
[----:B------:R-:W-:Y:S04]  /*03b0*/  STG.E.64 desc[UR4][R12.64+0x10], R4 ;  /* 0x000010040c007986 */ /* 0x000fe8000c101b04 */
[----:B------:R-:W-:Y:S04]  /*03c0*/  STG.E.64 desc[UR4][R12.64+0x18], R2 ;  /* 0x000018020c007986 */ /* 0x000fe8000c101b04 */
[----:B------:R-:W-:Y:S04]  /*03d0*/  STG.E.64 desc[UR4][R12.64+0x28], R10 ;  /* 0x0000280a0c007986 */ /* 0x000fe8000c101b04 */
[----:B------:R-:W-:Y:S01]  /*03e0*/  STG.E desc[UR4][R12.64+0x20], R15 ;  /* 0x0000200f0c007986 */ /* 0x000fe2000c101904 */
[----:B------:R-:W-:Y:S05]  /*03f0*/  EXIT ;  /* 0x000000000000794d */ /* 0x000fea0003800000 */
.L_x_11:
        /* <DEDUP_REMOVED lines=16> */
.L_x_23:


//--------------------- .text._Z4initjP17curandStateXORWOW --------------------------
	.section	.text._Z4initjP17curandStateXORWOW,"ax",@progbits
	.align	128
        .global         _Z4initjP17curandStateXORWOW
        .type           _Z4initjP17curandStateXORWOW,@function
        .size           _Z4initjP17curandStateXORWOW,(.L_x_24 - _Z4initjP17curandStateXORWOW)
        .other          _Z4initjP17curandStateXORWOW,@"STO_CUDA_ENTRY STV_DEFAULT"
_Z4initjP17curandStateXORWOW:
.text._Z4initjP17curandStateXORWOW:
[----:B------:R-:W-:Y:S01]  /*0000*/  LDC R1, c[0x0][0x37c] ;  /* 0x0000df00ff017b82 */ /* 0x000fe20000000800 */
[----:B------:R-:W0:Y:S07]  /*0010*/  S2R R2, SR_TID.X ;  /* 0x0000000000027919 */ /* 0x000e2e0000002100 */
[----:B------:R-:W1:Y:S01]  /*0020*/  LDC R0, c[0x0][0x380] ;  /* 0x0000e000ff007b82 */ /* 0x000e620000000800 */
[----:B------:R-:W2:Y:S01]  /*0030*/  LDCU.64 UR4, c[0x0][0x358] ;  /* 0x00006b00ff0477ac */ /* 0x000ea20008000a00 */
[----:B------:R-:W-:Y:S01]  /*0040*/  IMAD.MOV.U32 R5, RZ, RZ, -0x75bd8fc ;  /* 0xf8a42704ff057424 */ /* 0x000fe200078e00ff */
[----:B------:R-:W-:Y:S01]  /*0050*/  BSSY.RECONVERGENT B0, `(.L_x_12) ;  /* 0x00000e2000007945 */ /* 0x000fe20003800200 */
[----:B------:R-:W-:-:S04]  /*0060*/  IMAD.MOV.U32 R8, RZ, RZ, -0x23270784 ;  /* 0xdcd8f87cff087424 */ /* 0x000fc800078e00ff */
[----:B------:R-:W0:Y:S08]  /*0070*/  S2UR UR6, SR_CTAID.X ;  /* 0x00000000000679c3 */ /* 0x000e300000002500 */
[----:B------:R-:W0:Y:S08]  /*0080*/  LDC R13, c[0x0][0x360] ;  /* 0x0000d800ff0d7b82 */ /* 0x000e300000000800 */
[----:B------:R-:W3:Y:S01]  /*0090*/  LDC.64 R6, c[0x0][0x388] ;  /* 0x0000e200ff067b82 */ /* 0x000ee20000000a00 */
[----:B-1----:R-:W-:-:S05]  /*00a0*/  LOP3.LUT R0, R0, 0xaad26b49, RZ, 0x3c, !PT ;  /* 0xaad26b4900007812 */ /* 0x002fca00078e3cff */
[----:B------:R-:W-:-:S04]  /*00b0*/  IMAD R0, R0, 0x4182bed5, RZ ;  /* 0x4182bed500007824 */ /* 0x000fc800078e02ff */
[C---:B------:R-:W-:Y:S01]  /*00c0*/  VIADD R3, R0.reuse, 0x75bcd15 ;  /* 0x075bcd1500037836 */ /* 0x040fe20000000000 */
[C---:B------:R-:W-:Y:S01]  /*00d0*/  LOP3.LUT R4, R0.reuse, 0x159a55e5, RZ, 0x3c, !PT ;  /* 0x159a55e500047812 */ /* 0x040fe200078e3cff */
[C---:B------:R-:W-:Y:S02]  /*00e0*/  VIADD R9, R0.reuse, 0x583f19 ;  /* 0x00583f1900097836 */ /* 0x040fe40000000000 */
[----:B0-----:R-:W-:Y:S02]  /*00f0*/  IMAD R13, R13, UR6, R2 ;  /* 0x000000060d0d7c24 */ /* 0x001fe4000f8e0202 */
[----:B------:R-:W-:-:S03]  /*0100*/  VIADD R2, R0, 0xd9f6dc18 ;  /* 0xd9f6dc1800027836 */ /* 0x000fc60000000000 */
[C---:B------:R-:W-:Y:S01]  /*0110*/  ISETP.NE.AND P0, PT, R13.reuse, RZ, PT ;  /* 0x000000ff0d00720c */ /* 0x040fe20003f05270 */
[----:B---3--:R-:W-:-:S05]  /*0120*/  IMAD.WIDE R6, R13, 0x30, R6 ;  /* 0x000000300d067825 */ /* 0x008fca00078e0206 */
[----:B--2---:R0:W-:Y:S04]  /*0130*/  STG.E.64 desc[UR4][R6.64], R2 ;  /* 0x0000000206007986 */ /* 0x0041e8000c101b04 */
[----:B------:R0:W-:Y:S04]  /*0140*/  STG.E.64 desc[UR4][R6.64+0x8], R4 ;  /* 0x0000080406007986 */ /* 0x0001e8000c101b04 */
[----:B------:R0:W-:Y:S01]  /*0150*/  STG.E.64 desc[UR4][R6.64+0x10], R8 ;  /* 0x0000100806007986 */ /* 0x0001e2000c101b04 */
[----:B------:R-:W-:Y:S05]  /*0160*/  @!P0 BRA `(.L_x_13) ;  /* 0x0000000c00408947 */ /* 0x000fea0003800000 */
[----:B------:R-:W-:Y:S01]  /*0170*/  SHF.R.S32.HI R0, RZ, 0x1f, R13 ;  /* 0x0000001fff007819 */ /* 0x000fe2000001140d */
[----:B------:R-:W-:-:S07]  /*0180*/  IMAD.MOV.U32 R12, RZ, RZ, RZ ;  /* 0x000000ffff0c7224 */ /* 0x000fce00078e00ff */
.L_x_19:
[----:B0-----:R-:W-:Y:S01]  /*0190*/  LOP3.LUT R2, R13, 0x3, RZ, 0xc0, !PT ;  /* 0x000000030d027812 */ /* 0x001fe200078ec0ff */
[----:B------:R-:W-:Y:S03]  /*01a0*/  BSSY.RECONVERGENT B1, `(.L_x_14) ;  /* 0x00000c6000017945 */ /* 0x000fe60003800200 */
[----:B------:R-:W-:-:S04]  /*01b0*/  ISETP.NE.U32.AND P0, PT, R2, RZ, PT ;  /* 0x000000ff0200720c */ /* 0x000fc80003f05070 */
[----:B------:R-:W-:-:S13]  /*01c0*/  ISETP.NE.AND.EX P0, PT, RZ, RZ, PT, P0 ;  /* 0x000000ffff00720c */ /* 0x000fda0003f05300 */
[----:B------:R-:W-:Y:S05]  /*01d0*/  @!P0 BRA `(.L_x_15) ;  /* 0x0000000c00088947 */ /* 0x000fea0003800000 */
[----:B------:R-:W0:Y:S01]  /*01e0*/  LDC.64 R8, c[0x4][RZ] ;  /* 0x01000000ff087b82 */ /* 0x000e220000000a00 */
[----:B------:R-:W-:Y:S02]  /*01f0*/  IMAD.MOV.U32 R14, RZ, RZ, RZ ;  /* 0x000000ffff0e7224 */ /* 0x000fe400078e00ff */
[----:B0-----:R-:W-:-:S07]  /*0200*/  IMAD.WIDE.U32 R8, R12, 0xc80, R8 ;  /* 0x00000c800c087825 */ /* 0x001fce00078e0008 */
.L_x_18:
[----:B0-----:R-:W-:Y:S01]  /*0210*/  IMAD.MOV.U32 R15, RZ, RZ, RZ ;  /* 0x000000ffff0f7224 */ /* 0x001fe200078e00ff */
[----:B------:R-:W-:Y:S01]  /*0220*/  CS2R R2, SRZ ;  /* 0x0000000000027805 */ /* 0x000fe2000001ff00 */
[----:B------:R-:W-:Y:S01]  /*0230*/  IMAD.MOV.U32 R17, RZ, RZ, RZ ;  /* 0x000000ffff117224 */ /* 0x000fe200078e00ff */
[----:B------:R-:W-:-:S07]  /*0240*/  CS2R R4, SRZ ;  /* 0x0000000000047805 */ /* 0x000fce000001ff00 */
.L_x_17:
[----:B------:R-:W-:-:S05]  /*0250*/  IMAD.WIDE.U32 R10, R17, 0x4, R6 ;  /* 0x00000004110a7825 */ /* 0x000fca00078e0006 */
[----:B------:R0:W5:Y:S01]  /*0260*/  LDG.E R16, desc[UR4][R10.64+0x4] ;  /* 0x000004040a107981 */ /* 0x000162000c1e1900 */
[----:B------:R-:W-:-:S07]  /*0270*/  IMAD.MOV.U32 R19, RZ, RZ, RZ ;  /* 0x000000ffff137224 */ /* 0x000fce00078e00ff */
.L_x_16:
[----:B-----5:R-:W-:Y:S01]  /*0280*/  SHF.R.U32.HI R24, RZ, R19, R16 ;  /* 0x00000013ff187219 */ /* 0x020fe20000011610 */
[----:B0-----:R-:W-:-:S03]  /*0290*/  IMAD.SHL.U32 R10, R17, 0x20, RZ ;  /* 0x00000020110a7824 */ /* 0x001fc600078e00ff */
[----:B------:R-:W-:Y:S01]  /*02a0*/  LOP3.LUT R11, R24, 0x1, RZ, 0xc0, !PT ;  /* 0x00000001180b7812 */ /* 0x000fe200078ec0ff */
[----:B------:R-:W-:-:S03]  /*02b0*/  IMAD.IADD R10, R10, 0x1, R19 ;  /* 0x000000010a0a7824 */ /* 0x000fc600078e0213 */
[----:B------:R-:W-:Y:S01]  /*02c0*/  ISETP.NE.U32.AND P0, PT, R11, 0x1, PT ;  /* 0x000000010b00780c */ /* 0x000fe20003f05070 */
[----:B------:R-:W-:-:S03]  /*02d0*/  IMAD R11, R10, 0x5, RZ ;  /* 0x000000050a0b7824 */ /* 0x000fc600078e02ff */
[----:B------:R-:W-:Y:S01]  /*02e0*/  R2P PR, R24, 0x7e ;  /* 0x0000007e18007804 */ /* 0x000fe20000000000 */
[----:B------:R-:W-:-:S08]  /*02f0*/  IMAD.WIDE.U32 R10, R11, 0x4, R8 ;  /* 0x000000040b0a7825 */ /* 0x000fd000078e0008 */
[----:B------:R-:W2:Y:S04]  /*0300*/  @!P0 LDG.E R18, desc[UR4][R10.64] ;  /* 0x000000040a128981 */ /* 0x000ea8000c1e1900 */
[----:B------:R-:W3:Y:S04]  /*0310*/  @!P0 LDG.E R20, desc[UR4][R10.64+0x10] ;  /* 0x000010040a148981 */ /* 0x000ee8000c1e1900 */
[----:B------:R-:W4:Y:S04]  /*0320*/  @P1 LDG.E R22, desc[UR4][R10.64+0x14] ;  /* 0x000014040a161981 */ /* 0x000f28000c1e1900 */
[----:B------:R-:W4:Y:S04]  /*0330*/  @P2 LDG.E R26, desc[UR4][R10.64+0x28] ;  /* 0x000028040a1a2981 */ /* 0x000f28000c1e1900 */
[----:B------:R-:W4:Y:S04]  /*0340*/  @!P0 LDG.E R21, desc[UR4][R10.64+0x4] ;  /* 0x000004040a158981 */ /* 0x000f28000c1e1900 */
[----:B------:R-:W4:Y:S04]  /*0350*/  @!P0 LDG.E R23, desc[UR4][R10.64+0xc] ;  /* 0x00000c040a178981 */ /* 0x000f28000c1e1900 */
[----:B------:R-:W4:Y:S04]  /*0360*/  @P1 LDG.E R25, desc[UR4][R10.64+0x18] ;  /* 0x000018040a191981 */ /* 0x000f28000c1e1900 */
[----:B------:R-:W4:Y:S04]  /*0370*/  @P3 LDG.E R28, desc[UR4][R10.64+0x3c] ;  /* 0x00003c040a1c3981 */ /* 0x000f28000c1e1900 */
[----:B------:R-:W4:Y:S01]  /*0380*/  @P6 LDG.E R27, desc[UR4][R10.64+0x7c] ;  /* 0x00007c040a1b6981 */ /* 0x000f22000c1e1900 */
[----:B--2---:R-:W-:-:S03]  /*0390*/  @!P0 LOP3.LUT R15, R15, R18, RZ, 0x3c, !PT ;  /* 0x000000120f0f8212 */ /* 0x004fc600078e3cff */
[----:B------:R-:W2:Y:S01]  /*03a0*/  @!P0 LDG.E R18, desc[UR4][R10.64+0x8] ;  /* 0x000008040a128981 */ /* 0x000ea2000c1e1900 */
[----:B---3--:R-:W-:-:S03]  /*03b0*/  @!P0 LOP3.LUT R3, R3, R20, RZ, 0x3c, !PT ;  /* 0x0000001403038212 */ /* 0x008fc600078e3cff */
[----:B------:R-:W3:Y:S01]  /*03c0*/  @P1 LDG.E R20, desc[UR4][R10.64+0x24] ;  /* 0x000024040a141981 */ /* 0x000ee2000c1e1900 */
[----:B----4-:R-:W-:-:S03]  /*03d0*/  @P1 LOP3.LUT R15, R15, R22, RZ, 0x3c, !PT ;  /* 0x000000160f0f1212 */ /* 0x010fc600078e3cff */
[----:B------:R-:W4:Y:S01]  /*03e0*/  @P2 LDG.E R22, desc[UR4][R10.64+0x38] ;  /* 0x000038040a162981 */ /* 0x000f22000c1e1900 */
[----:B------:R-:W-:-:S03]  /*03f0*/  @P2 LOP3.LUT R15, R15, R26, RZ, 0x3c, !PT ;  /* 0x0000001a0f0f2212 */ /* 0x000fc600078e3cff */
[----:B------:R-:W4:Y:S01]  /*0400*/  @P4 LDG.E R26, desc[UR4][R10.64+0x50] ;  /* 0x000050040a1a4981 */ /* 0x000f22000c1e1900 */
[----:B------:R-:W-:-:S03]  /*0410*/  @!P0 LOP3.LUT R4, R4, R21, RZ, 0x3c, !PT ;  /* 0x0000001504048212 */ /* 0x000fc600078e3cff */
[----:B------:R-:W4:Y:S01]  /*0420*/  @P1 LDG.E R21, desc[UR4][R10.64+0x20] ;  /* 0x000020040a151981 */ /* 0x000f22000c1e1900 */
[----:B------:R-:W-:-:S03]  /*0430*/  @!P0 LOP3.LUT R2, R2, R23, RZ, 0x3c, !PT ;  /* 0x0000001702028212 */ /* 0x000fc600078e3cff */
[----:B------:R-:W4:Y:S01]  /*0440*/  @P2 LDG.E R23, desc[UR4][R10.64+0x2c] ;  /* 0x00002c040a172981 */ /* 0x000f22000c1e1900 */
[----:B------:R-:W-:-:S03]  /*0450*/  @P1 LOP3.LUT R4, R4, R25, RZ, 0x3c, !PT ;  /* 0x0000001904041212 */ /* 0x000fc600078e3cff */
[----:B------:R-:W4:Y:S01]  /*0460*/  @P2 LDG.E R25, desc[UR4][R10.64+0x34] ;  /* 0x000034040a192981 */ /* 0x000f22000c1e1900 */
[----:B--2---:R-:W-:-:S03]  /*0470*/  @!P0 LOP3.LUT R5, R5, R18, RZ, 0x3c, !PT ;  /* 0x0000001205058212 */ /* 0x004fc600078e3cff */
[----:B------:R-:W2:Y:S01]  /*0480*/  @P1 LDG.E R18, desc[UR4][R10.64+0x1c] ;  /* 0x00001c040a121981 */ /* 0x000ea2000c1e1900 */
[----:B---3--:R-:W-:-:S03]  /*0490*/  @P1 LOP3.LUT R3, R3, R20, RZ, 0x3c, !PT ;  /* 0x0000001403031212 */ /* 0x008fc600078e3cff */
[----:B------:R-:W3:Y:S01]  /*04a0*/  @P2 LDG.E R20, desc[UR4][R10.64+0x30] ;  /* 0x000030040a142981 */ /* 0x000ee2000c1e1900 */
[----:B----4-:R-:W-:-:S03]  /*04b0*/  @P2 LOP3.LUT R3, R3, R22, RZ, 0x3c, !PT ;  /* 0x0000001603032212 */ /* 0x010fc600078e3cff */
[----:B------:R-:W4:Y:S01]  /*04c0*/  @P3 LDG.E R22, desc[UR4][R10.64+0x4c] ;  /* 0x00004c040a163981 */ /* 0x000f22000c1e1900 */
[----:B------:R-:W-:-:S04]  /*04d0*/  @P3 LOP3.LUT R15, R15, R28, RZ, 0x3c, !PT ;  /* 0x0000001c0f0f3212 */ /* 0x000fc800078e3cff */
[----:B------:R-:W-:Y:S02]  /*04e0*/  @P4 LOP3.LUT R15, R15, R26, RZ, 0x3c, !PT ;  /* 0x0000001a0f0f4212 */ /* 0x000fe400078e3cff */
[----:B------:R-:W-:Y:S01]  /*04f0*/  @P1 LOP3.LUT R2, R2, R21, RZ, 0x3c, !PT ;  /* 0x0000001502021212 */ /* 0x000fe200078e3cff */
[----:B------:R-:W4:Y:S04]  /*0500*/  @P5 LDG.E R26, desc[UR4][R10.64+0x64] ;  /* 0x000064040a1a5981 */ /* 0x000f28000c1e1900 */
[----:B------:R-:W4:Y:S01]  /*0510*/  @P3 LDG.E R21, desc[UR4][R10.64+0x40] ;  /* 0x000040040a153981 */ /* 0x000f22000c1e1900 */
[----:B------:R-:W-:Y:S02]  /*0520*/  @P2 LOP3.LUT R4, R4, R23, RZ, 0x3c, !PT ;  /* 0x0000001704042212 */ /* 0x000fe400078e3cff */
[----:B------:R-:W-:Y:S01]  /*0530*/  @P2 LOP3.LUT R2, R2, R25, RZ, 0x3c, !PT ;  /* 0x0000001902022212 */ /* 0x000fe200078e3cff */
[----:B------:R-:W4:Y:S04]  /*0540*/  @P3 LDG.E R23, desc[UR4][R10.64+0x48] ;  /* 0x000048040a173981 */ /* 0x000f28000c1e1900 */
[----:B------:R-:W4:Y:S01]  /*0550*/  @P4 LDG.E R25, desc[UR4][R10.64+0x54] ;  /* 0x000054040a194981 */ /* 0x000f22000c1e1900 */
[----:B--2---:R-:W-:-:S03]  /*0560*/  @P1 LOP3.LUT R5, R5, R18, RZ, 0x3c, !PT ;  /* 0x0000001205051212 */ /* 0x004fc600078e3cff */
[----:B------:R-:W2:Y:S01]  /*0570*/  @P3 LDG.E R18, desc[UR4][R10.64+0x44] ;  /* 0x000044040a123981 */ /* 0x000ea2000c1e1900 */
[----:B---3--:R-:W-:-:S03]  /*0580*/  @P2 LOP3.LUT R5, R5, R20, RZ, 0x3c, !PT ;  /* 0x0000001405052212 */ /* 0x008fc600078e3cff */
[----:B------:R-:W3:Y:S01]  /*0590*/  @P4 LDG.E R20, desc[UR4][R10.64+0x58] ;  /* 0x000058040a144981 */ /* 0x000ee2000c1e1900 */
[----:B----4-:R-:W-:-:S03]  /*05a0*/  @P3 LOP3.LUT R3, R3, R22, RZ, 0x3c, !PT ;  /* 0x0000001603033212 */ /* 0x010fc600078e3cff */
[----:B------:R-:W4:Y:S01]  /*05b0*/  @P4 LDG.E R22, desc[UR4][R10.64+0x60] ;  /* 0x000060040a164981 */ /* 0x000f22000c1e1900 */
[----:B------:R-:W-:Y:S02]  /*05c0*/  LOP3.LUT P0, RZ, R24, 0x80, RZ, 0xc0, !PT ;  /* 0x0000008018ff7812 */ /* 0x000fe4000780c0ff */
[----:B------:R-:W-:Y:S02]  /*05d0*/  @P5 LOP3.LUT R15, R15, R26, RZ, 0x3c, !PT ;  /* 0x0000001a0f0f5212 */ /* 0x000fe400078e3cff */
[----:B------:R-:W4:Y:S01]  /*05e0*/  @P6 LDG.E R26, desc[UR4][R10.64+0x78] ;  /* 0x000078040a1a6981 */ /* 0x000f22000c1e1900 */
[----:B------:R-:W-:-:S03]  /*05f0*/  @P3 LOP3.LUT R4, R4, R21, RZ, 0x3c, !PT ;  /* 0x0000001504043212 */ /* 0x000fc600078e3cff */
[----:B------:R-:W4:Y:S01]  /*0600*/  @P4 LDG.E R21, desc[UR4][R10.64+0x5c] ;  /* 0x00005c040a154981 */ /* 0x000f22000c1e1900 */
[----:B------:R-:W-:-:S03]  /*0610*/  @P3 LOP3.LUT R2, R2, R23, RZ, 0x3c, !PT ;  /* 0x0000001702023212 */ /* 0x000fc600078e3cff */
[----:B------:R-:W4:Y:S01]  /*0620*/  @P5 LDG.E R23, desc[UR4][R10.64+0x68] ;  /* 0x000068040a175981 */ /* 0x000f22000c1e1900 */
[----:B------:R-:W-:-:S03]  /*0630*/  @P4 LOP3.LUT R4, R4, R25, RZ, 0x3c, !PT ;  /* 0x0000001904044212 */ /* 0x000fc600078e3cff */
[----:B------:R-:W4:Y:S01]  /*0640*/  @P5 LDG.E R25, desc[UR4][R10.64+0x70] ;  /* 0x000070040a195981 */ /* 0x000f22000c1e1900 */
[----:B--2---:R-:W-:-:S03]  /*0650*/  @P3 LOP3.LUT R5, R5, R18, RZ, 0x3c, !PT ;  /* 0x0000001205053212 */ /* 0x004fc600078e3cff */
[----:B------:R-:W2:Y:S01]  /*0660*/  @P5 LDG.E R18, desc[UR4][R10.64+0x6c] ;  /* 0x00006c040a125981 */ /* 0x000ea2000c1e1900 */
[----:B---3--:R-:W-:-:S03]  /*0670*/  @P4 LOP3.LUT R5, R5, R20, RZ, 0x3c, !PT ;  /* 0x0000001405054212 */ /* 0x008fc600078e3cff */
[----:B------:R-:W3:Y:S01]  /*0680*/  @P5 LDG.E R20, desc[UR4][R10.64+0x74] ;  /* 0x000074040a145981 */ /* 0x000ee2000c1e1900 */
[----:B----4-:R-:W-:-:S03]  /*0690*/  @P4 LOP3.LUT R3, R3, R22, RZ, 0x3c, !PT ;  /* 0x0000001603034212 */ /* 0x010fc600078e3cff */
[----:B------:R-:W4:Y:S01]  /*06a0*/  @P0 LDG.E R22, desc[UR4][R10.64+0x8c] ;  /* 0x00008c040a160981 */ /* 0x000f22000c1e1900 */
[----:B------:R-:W-:-:S03]  /*06b0*/  @P6 LOP3.LUT R15, R15, R26, RZ, 0x3c, !PT ;  /* 0x0000001a0f0f6212 */ /* 0x000fc600078e3cff */
        /* <DEDUP_REMOVED lines=13> */
[----:B------:R-:W-:Y:S02]  /*0790*/  @P6 LOP3.LUT R4, R4, R27, RZ, 0x3c, !PT ;  /* 0x0000001b04046212 */ /* 0x000fe400078e3cff */
[----:B------:R-:W-:Y:S02]  /*07a0*/  @P6 LOP3.LUT R2, R2, R21, RZ, 0x3c, !PT ;  /* 0x0000001502026212 */ /* 0x000fe400078e3cff */
[----:B------:R-:W-:Y:S02]  /*07b0*/  @P0 LOP3.LUT R4, R4, R23, RZ, 0x3c, !PT ;  /* 0x0000001704040212 */ /* 0x000fe400078e3cff */
[----:B------:R-:W-:Y:S02]  /*07c0*/  @P0 LOP3.LUT R2, R2, R25, RZ, 0x3c, !PT ;  /* 0x0000001902020212 */ /* 0x000fe400078e3cff */
[----:B--2---:R-:W-:Y:S02]  /*07d0*/  @P6 LOP3.LUT R5, R5, R18, RZ, 0x3c, !PT ;  /* 0x0000001205056212 */ /* 0x004fe400078e3cff */
[----:B---3--:R-:W-:-:S02]  /*07e0*/  @P6 LOP3.LUT R3, R3, R20, RZ, 0x3c, !PT ;  /* 0x0000001403036212 */ /* 0x008fc400078e3cff */
[----:B----4-:R-:W-:Y:S02]  /*07f0*/  @P0 LOP3.LUT R5, R5, R22, RZ, 0x3c, !PT ;  /* 0x0000001605050212 */ /* 0x010fe400078e3cff */
[----:B------:R-:W-:Y:S02]  /*0800*/  @P0 LOP3.LUT R3, R3, R26, RZ, 0x3c, !PT ;  /* 0x0000001a03030212 */ /* 0x000fe400078e3cff */
[----:B------:R-:W-:-:S13]  /*0810*/  R2P PR, R24.B1, 0x7f ;  /* 0x0000007f18007804 */ /* 0x000fda0000001000 */
[----:B------:R-:W2:Y:S04]  /*0820*/  @P0 LDG.E R18, desc[UR4][R10.64+0xa0] ;  /* 0x0000a0040a120981 */ /* 0x000ea8000c1e1900 */
[----:B------:R-:W3:Y:S04]  /*0830*/  @P1 LDG.E R22, desc[UR4][R10.64+0xb4] ;  /* 0x0000b4040a161981 */ /* 0x000ee8000c1e1900 */
[----:B------:R-:W4:Y:S04]  /*0840*/  @P2 LDG.E R26, desc[UR4][R10.64+0xc8] ;  /* 0x0000c8040a1a2981 */ /* 0x000f28000c1e1900 */
[----:B------:R-:W4:Y:S04]  /*0850*/  @P3 LDG.E R28, desc[UR4][R10.64+0xdc] ;  /* 0x0000dc040a1c3981 */ /* 0x000f28000c1e1900 */
[----:B------:R-:W4:Y:S04]  /*0860*/  @P0 LDG.E R23, desc[UR4][R10.64+0xa4] ;  /* 0x0000a4040a170981 */ /* 0x000f28000c1e1900 */
[----:B------:R-:W4:Y:S04]  /*0870*/  @P0 LDG.E R20, desc[UR4][R10.64+0xa8] ;  /* 0x0000a8040a140981 */ /* 0x000f28000c1e1900 */
[----:B------:R-:W4:Y:S04]  /*0880*/  @P4 LDG.E R25, desc[UR4][R10.64+0xf0] ;  /* 0x0000f0040a194981 */ /* 0x000f28000c1e1900 */
        /* <DEDUP_REMOVED lines=21> */
[----:B------:R-:W-:Y:S02]  /*09e0*/  LOP3.LUT P0, RZ, R24, 0x8000, RZ, 0xc0, !PT ;  /* 0x0000800018ff7812 */ /* 0x000fe4000780c0ff */
[----:B----4-:R-:W-:Y:S01]  /*09f0*/  @P5 LOP3.LUT R15, R15, R26, RZ, 0x3c, !PT ;  /* 0x0000001a0f0f5212 */ /* 0x010fe200078e3cff */
[----:B------:R-:W4:Y:S04]  /*0a00*/  @P3 LDG.E R24, desc[UR4][R10.64+0xe4] ;  /* 0x0000e4040a183981 */ /* 0x000f28000c1e1900 */
[----:B------:R-:W2:Y:S01]  /*0a10*/  @P6 LDG.E R26, desc[UR4][R10.64+0x118] ;  /* 0x000118040a1a6981 */ /* 0x000ea2000c1e1900 */
        /* <DEDUP_REMOVED lines=8> */
[----:B---3--:R-:W-:-:S03]  /*0aa0*/  @P2 LOP3.LUT R3, R3, R22, RZ, 0x3c, !PT ;  /* 0x0000001603032212 */ /* 0x008fc600078e3cff */
[----:B------:R-:W3:Y:S01]  /*0ab0*/  @P4 LDG.E R22, desc[UR4][R10.64+0x100] ;  /* 0x000100040a164981 */ /* 0x000ee2000c1e1900 */
[----:B--2---:R-:W-:-:S03]  /*0ac0*/  @P6 LOP3.LUT R15, R15, R26, RZ, 0x3c, !PT ;  /* 0x0000001a0f0f6212 */ /* 0x004fc600078e3cff */
[----:B------:R-:W2:Y:S01]  /*0ad0*/  @P0 LDG.E R26, desc[UR4][R10.64+0x12c] ;  /* 0x00012c040a1a0981 */ /* 0x000ea2000c1e1900 */
[----:B----4-:R-:W-:-:S03]  /*0ae0*/  @P2 LOP3.LUT R2, R2, R23, RZ, 0x3c, !PT ;  /* 0x0000001702022212 */ /* 0x010fc600078e3cff */
[----:B------:R-:W4:Y:S01]  /*0af0*/  @P4 LDG.E R23, desc[UR4][R10.64+0xfc] ;  /* 0x0000fc040a174981 */ /* 0x000f22000c1e1900 */
[----:B------:R-:W-:-:S03]  /*0b00*/  @P2 LOP3.LUT R5, R5, R20, RZ, 0x3c, !PT ;  /* 0x0000001405052212 */ /* 0x000fc600078e3cff */
[----:B------:R-:W4:Y:S01]  /*0b10*/  @P4 LDG.E R20, desc[UR4][R10.64+0xf8] ;  /* 0x0000f8040a144981 */ /* 0x000f22000c1e1900 */
[----:B------:R-:W-:Y:S02]  /*0b20*/  @P3 LOP3.LUT R2, R2, R27, RZ, 0x3c, !PT ;  /* 0x0000001b02023212 */ /* 0x000fe400078e3cff */
[----:B------:R-:W-:Y:S01]  /*0b30*/  @P3 LOP3.LUT R4, R4, R25, RZ, 0x3c, !PT ;  /* 0x0000001904043212 */ /* 0x000fe200078e3cff */
[----:B------:R-:W4:Y:S01]  /*0b40*/  @P5 LDG.E R27, desc[UR4][R10.64+0x110] ;  /* 0x000110040a1b5981 */ /* 0x000f22000c1e1900 */
[----:B------:R-:W-:-:S03]  /*0b50*/  @P3 LOP3.LUT R5, R5, R24, RZ, 0x3c, !PT ;  /* 0x0000001805053212 */ /* 0x000fc600078e3cff */
[----:B------:R-:W4:Y:S04]  /*0b60*/  @P5 LDG.E R25, desc[UR4][R10.64+0x108] ;  /* 0x000108040a195981 */ /* 0x000f28000c1e1900 */
        /* <DEDUP_REMOVED lines=19> */
[----:B------:R-:W-:-:S05]  /*0ca0*/  VIADD R19, R19, 0x10 ;  /* 0x0000001013137836 */ /* 0x000fca0000000000 */
[----:B------:R-:W-:Y:S02]  /*0cb0*/  ISETP.NE.AND P1, PT, R19, 0x20, PT ;  /* 0x000000201300780c */ /* 0x000fe40003f25270 */
[----:B------:R-:W-:Y:S02]  /*0cc0*/  @P5 LOP3.LUT R3, R3, R18, RZ, 0x3c, !PT ;  /* 0x0000001203035212 */ /* 0x000fe400078e3cff */
[----:B------:R-:W-:Y:S02]  /*0cd0*/  @P6 LOP3.LUT R4, R4, R21, RZ, 0x3c, !PT ;  /* 0x0000001504046212 */ /* 0x000fe400078e3cff */
[----:B---3--:R-:W-:-:S04]  /*0ce0*/  @P6 LOP3.LUT R3, R3, R22, RZ, 0x3c, !PT ;  /* 0x0000001603036212 */ /* 0x008fc800078e3cff */
[----:B--2---:R-:W-:Y:S02]  /*0cf0*/  @P0 LOP3.LUT R3, R3, R26, RZ, 0x3c, !PT ;  /* 0x0000001a03030212 */ /* 0x004fe400078e3cff */
[----:B----4-:R-:W-:Y:S02]  /*0d00*/  @P6 LOP3.LUT R2, R2, R23, RZ, 0x3c, !PT ;  /* 0x0000001702026212 */ /* 0x010fe400078e3cff */
[----:B------:R-:W-:Y:S02]  /*0d10*/  @P6 LOP3.LUT R5, R5, R20, RZ, 0x3c, !PT ;  /* 0x0000001405056212 */ /* 0x000fe400078e3cff */
[----:B------:R-:W-:Y:S02]  /*0d20*/  @P0 LOP3.LUT R2, R2, R27, RZ, 0x3c, !PT ;  /* 0x0000001b02020212 */ /* 0x000fe400078e3cff */
[----:B------:R-:W-:Y:S02]  /*0d30*/  @P0 LOP3.LUT R4, R4, R25, RZ, 0x3c, !PT ;  /* 0x0000001904040212 */ /* 0x000fe400078e3cff */
[----:B------:R-:W-:Y:S01]  /*0d40*/  @P0 LOP3.LUT R5, R5, R24, RZ, 0x3c, !PT ;  /* 0x0000001805050212 */ /* 0x000fe200078e3cff */
[----:B------:R-:W-:Y:S06]  /*0d50*/  @P1 BRA `(.L_x_16) ;  /* 0xfffffff400481947 */ /* 0x000fec000383ffff */
[----:B------:R-:W-:-:S05]  /*0d60*/  VIADD R17, R17, 0x1 ;  /* 0x0000000111117836 */ /* 0x000fca0000000000 */
[----:B------:R-:W-:-:S13]  /*0d70*/  ISETP.NE.AND P0, PT, R17, 0x5, PT ;  /* 0x000000051100780c */ /* 0x000fda0003f05270 */
[----:B------:R-:W-:Y:S05]  /*0d80*/  @P0 BRA `(.L_x_17) ;  /* 0xfffffff400300947 */ /* 0x000fea000383ffff */
[----:B------:R0:W-:Y:S01]  /*0d90*/  STG.E.64 desc[UR4][R6.64+0x8], R4 ;  /* 0x0000080406007986 */ /* 0x0001e2000c101b04 */
[----:B------:R-:W-:Y:S01]  /*0da0*/  VIADD R14, R14, 0x1 ;  /* 0x000000010e0e7836 */ /* 0x000fe20000000000 */
[----:B------:R-:W-:Y:S02]  /*0db0*/  LOP3.LUT R11, R13, 0x3, RZ, 0xc0, !PT ;  /* 0x000000030d0b7812 */ /* 0x000fe400078ec0ff */
[----:B------:R0:W-:Y:S02]  /*0dc0*/  STG.E.64 desc[UR4][R6.64+0x10], R2 ;  /* 0x0000100206007986 */ /* 0x0001e4000c101b04 */
[----:B------:R-:W-:Y:S02]  /*0dd0*/  ISETP.GE.U32.AND P0, PT, R14, R11, PT ;  /* 0x0000000b0e00720c */ /* 0x000fe40003f06070 */
[----:B------:R0:W-:Y:S11]  /*0de0*/  STG.E desc[UR4][R6.64+0x4], R15 ;  /* 0x0000040f06007986 */ /* 0x0001f6000c101904 */
[----:B------:R-:W-:Y:S05]  /*0df0*/  @!P0 BRA `(.L_x_18) ;  /* 0xfffffff400048947 */ /* 0x000fea000383ffff */
.L_x_15:
[----:B------:R-:W-:Y:S05]  /*0e00*/  BSYNC.RECONVERGENT B1 ;  /* 0x0000000000017941 */ /* 0x000fea0003800200 */
.L_x_14:
[C---:B------:R-:W-:Y:S01]  /*0e10*/  ISETP.GT.U32.AND P0, PT, R13.reuse, 0x3, PT ;  /* 0x000000030d00780c */ /* 0x040fe20003f04070 */
[----:B------:R-:W-:Y:S01]  /*0e20*/  VIADD R12, R12, 0x1 ;  /* 0x000000010c0c7836 */ /* 0x000fe20000000000 */
[--C-:B------:R-:W-:Y:S02]  /*0e30*/  SHF.R.U64 R13, R13, 0x2, R0.reuse ;  /* 0x000000020d0d7819 */ /* 0x100fe40000001200 */
[----:B------:R-:W-:Y:S02]  /*0e40*/  ISETP.GT.U32.AND.EX P0, PT, R0, RZ, PT, P0 ;  /* 0x000000ff0000720c */ /* 0x000fe40003f04100 */
[----:B------:R-:W-:-:S11]  /*0e50*/  SHF.R.U32.HI R0, RZ, 0x2, R0 ;  /* 0x00000002ff007819 */ /* 0x000fd60000011600 */
[----:B------:R-:W-:Y:S05]  /*0e60*/  @P0 BRA `(.L_x_19) ;  /* 0xfffffff000c80947 */ /* 0x000fea000383ffff */
.L_x_13:
[----:B------:R-:W-:Y:S05]  /*0e70*/  BSYNC.RECONVERGENT B0 ;  /* 0x0000000000007941 */ /* 0x000fea0003800200 */
.L_x_12:
[----:B------:R-:W-:Y:S04]  /*0e80*/  STG.E.64 desc[UR4][R6.64+0x18], RZ ;  /* 0x000018ff06007986 */ /* 0x000fe8000c101b04 */
[----:B------:R-:W-:Y:S04]  /*0e90*/  STG.E desc[UR4][R6.64+0x20], RZ ;  /* 0x000020ff06007986 */ /* 0x000fe8000c101904 */
[----:B------:R-:W-:Y:S01]  /*0ea0*/  STG.E.64 desc[UR4][R6.64+0x28], RZ ;  /* 0x000028ff06007986 */ /* 0x000fe2000c101b04 */
[----:B------:R-:W-:Y:S05]  /*0eb0*/  EXIT ;  /* 0x000000000000794d */ /* 0x000fea0003800000 */
.L_x_20:
        /* <DEDUP_REMOVED lines=12> */
.L_x_24:


//--------------------- .text._Z5emptyv           --------------------------
	.section	.text._Z5emptyv,"ax",@progbits
	.align	128
        .global         _Z5emptyv
        .type           _Z5emptyv,@function
        .size           _Z5emptyv,(.L_x_25 - _Z5emptyv)
        .other          _Z5emptyv,@"STO_CUDA_ENTRY STV_DEFAULT"
_Z5emptyv:
.text._Z5emptyv:
[----:B------:R-:W-:Y:S01]  /*0000*/  LDC R1, c[0x0][0x37c] ;  /* 0x0000df00ff017b82 */ /* 0x000fe20000000800 */
[----:B------:R-:W-:Y:S05]  /*0010*/  EXIT ;  /* 0x000000000000794d */ /* 0x000fea0003800000 */
.L_x_21:
        /* <DEDUP_REMOVED lines=14> */
.L_x_25:


//--------------------- .nv.global.init           --------------------------
	.section	.nv.global.init,"aw",@progbits
	.align	4
.nv.global.init:
	.type		mrg32k3aM1SubSeq,@object
	.size		mrg32k3aM1SubSeq,(mrg32k3aM2SubSeq - mrg32k3aM1SubSeq)
mrg32k3aM1SubSeq:
        /*0000*/ 	.byte	0x0b, 0xcc, 0xee, 0x04, 0x73, 0x29, 0x8b, 0x6f, 0xf6, 0x53, 0x03, 0xf6, 0x23, 0xf6, 0xea, 0xda
        /* <DEDUP_REMOVED lines=125> */
	.type		mrg32k3aM2SubSeq,@object
	.size		mrg32k3aM2SubSeq,(mrg32k3aM1 - mrg32k3aM2SubSeq)
mrg32k3aM2SubSeq:
        /* <DEDUP_REMOVED lines=126> */
	.type		mrg32k3aM1,@object
	.size		mrg32k3aM1,(mrg32k3aM1Seq - mrg32k3aM1)
mrg32k3aM1:
        /* <DEDUP_REMOVED lines=144> */
	.type		mrg32k3aM1Seq,@object
	.size		mrg32k3aM1Seq,(mrg32k3aM2 - mrg32k3aM1Seq)
mrg32k3aM1Seq:
        /* <DEDUP_REMOVED lines=144> */
	.type		mrg32k3aM2,@object
	.size		mrg32k3aM2,(mrg32k3aM2Seq - mrg32k3aM2)
mrg32k3aM2:
        /* <DEDUP_REMOVED lines=144> */
	.type		mrg32k3aM2Seq,@object
	.size		mrg32k3aM2Seq,(precalc_xorwow_matrix - mrg32k3aM2Seq)
mrg32k3aM2Seq:
        /* <DEDUP_REMOVED lines=144> */
	.type		precalc_xorwow_matrix,@object
	.size		precalc_xorwow_matrix,(precalc_xorwow_offset_matrix - precalc_xorwow_matrix)
precalc_xorwow_matrix:
        /* <DEDUP_REMOVED lines=6400> */
	.type		precalc_xorwow_offset_matrix,@object
	.size		precalc_xorwow_offset_matrix,(.L_1 - precalc_xorwow_offset_matrix)
precalc_xorwow_offset_matrix:
        /* <DEDUP_REMOVED lines=6400> */
.L_1:


//--------------------- .nv.shared.reserved.0     --------------------------
	.section	.nv.shared.reserved.0,"aw",@nobits
	.weak		__nv_reservedSMEM_offset_0_alias
	.size		__nv_reservedSMEM_offset_0_alias, 0, 64
	.other		__nv_reservedSMEM_offset_0_alias,@"STO_CUDA_RESERVED_SHARED STV_DEFAULT"
__nv_reservedSMEM_offset_0_alias:
	.zero		0
	.zero		64


//--------------------- .nv.constant0._Z5outerPfS_S_mm --------------------------
	.section	.nv.constant0._Z5outerPfS_S_mm,"a",@progbits
	.sectionflags	@""
	.align	4
.nv.constant0._Z5outerPfS_S_mm:
	.zero		936


//--------------------- .nv.constant0._Z8generatePfmiP17curandStateXORWOW --------------------------
	.section	.nv.constant0._Z8generatePfmiP17curandStateXORWOW,"a",@progbits
	.sectionflags	@""
	.align	4
.nv.constant0._Z8generatePfmiP17curandStateXORWOW:
	.zero		928


//--------------------- .nv.constant0._Z4initjP17curandStateXORWOW --------------------------
	.section	.nv.constant0._Z4initjP17curandStateXORWOW,"a",@progbits
	.sectionflags	@""
	.align	4
.nv.constant0._Z4initjP17curandStateXORWOW:
	.zero		912


//--------------------- .nv.constant0._Z5emptyv   --------------------------
	.section	.nv.constant0._Z5emptyv,"a",@progbits
	.sectionflags	@""
	.align	4
.nv.constant0._Z5emptyv:
	.zero		896


//--------------------- SYMBOLS --------------------------

	.type		.nv.reservedSmem.offset0,@object
	.size		.nv.reservedSmem.offset0,0x4
